	.headerflags	@"EF_CUDA_TEXMODE_UNIFIED EF_CUDA_64BIT_ADDRESS EF_CUDA_ACCELERATORS EF_CUDA_SM90 EF_CUDA_VIRTUAL_SM(EF_CUDA_SM90)"
	.elftype	@"ET_EXEC"


//--------------------- .nv.info                  --------------------------
	.section	.nv.info,"",@"SHT_CUDA_INFO"
	.align	4


	//----- nvinfo : EIATTR_REGCOUNT
	.align		4
        /*0000*/ 	.byte	0x04, 0x2f
        /*0002*/ 	.short	(.L_1 - .L_0)
	.align		4
.L_0:
        /*0004*/ 	.word	index@(triton_red_fused__unsafe_index_convolution_native_group_norm_35)
        /*0008*/ 	.word	0x0000005b


	//----- nvinfo : EIATTR_MIN_STACK_SIZE
	.align		4
.L_1:
        /*000c*/ 	.byte	0x04, 0x12
        /*000e*/ 	.short	(.L_3 - .L_2)
	.align		4
.L_2:
        /*0010*/ 	.word	index@(triton_red_fused__unsafe_index_convolution_native_group_norm_35)
        /*0014*/ 	.word	0x00000000


	//----- nvinfo : EIATTR_FRAME_SIZE
	.align		4
.L_3:
        /*0018*/ 	.byte	0x04, 0x11
        /*001a*/ 	.short	(.L_5 - .L_4)
	.align		4
.L_4:
        /*001c*/ 	.word	index@(triton_red_fused__unsafe_index_convolution_native_group_norm_35)
        /*0020*/ 	.word	0x00000000


	//----- nvinfo : EIATTR_MIN_STACK_SIZE
	.align		4
.L_5:
        /*0024*/ 	.byte	0x04, 0x12
        /*0026*/ 	.short	(.L_7 - .L_6)
	.align		4
.L_6:
        /*0028*/ 	.word	index@(triton_red_fused__unsafe_index_convolution_native_group_norm_35)
        /*002c*/ 	.word	0x00000000
.L_7:


//--------------------- .nv.info.triton_red_fused__unsafe_index_convolution_native_group_norm_35 --------------------------
	.section	.nv.info.triton_red_fused__unsafe_index_convolution_native_group_norm_35,"",@"SHT_CUDA_INFO"
	.sectionflags	@""
	.align	4


	//----- nvinfo : EIATTR_CUDA_API_VERSION
	.align		4
        /*0000*/ 	.byte	0x04, 0x37
        /*0002*/ 	.short	(.L_9 - .L_8)
.L_8:
        /*0004*/ 	.word	0x0000007c


	//----- nvinfo : EIATTR_KPARAM_INFO
	.align		4
.L_9:
        /*0008*/ 	.byte	0x04, 0x17
        /*000a*/ 	.short	(.L_11 - .L_10)
.L_10:
        /*000c*/ 	.word	0x00000000
        /*0010*/ 	.short	0x0008
        /*0012*/ 	.short	0x003c
        /*0014*/ 	.byte	0x00, 0xf0, 0x11, 0x00


	//----- nvinfo : EIATTR_KPARAM_INFO
	.align		4
.L_11:
        /*0018*/ 	.byte	0x04, 0x17
        /*001a*/ 	.short	(.L_13 - .L_12)
.L_12:
        /*001c*/ 	.word	0x00000000
        /*0020*/ 	.short	0x0007
        /*0022*/ 	.short	0x0038
        /*0024*/ 	.byte	0x00, 0xf0, 0x11, 0x00


	//----- nvinfo : EIATTR_KPARAM_INFO
	.align		4
.L_13:
        /*0028*/ 	.byte	0x04, 0x17
        /*002a*/ 	.short	(.L_15 - .L_14)
.L_14:
        /*002c*/ 	.word	0x00000000
        /*0030*/ 	.short	0x0006
        /*0032*/ 	.short	0x0030
        /*0034*/ 	.byte	0x00, 0xf4, 0x21, 0x00


	//----- nvinfo : EIATTR_KPARAM_INFO
	.align		4
.L_15:
        /*0038*/ 	.byte	0x04, 0x17
        /*003a*/ 	.short	(.L_17 - .L_16)
.L_16:
        /*003c*/ 	.word	0x00000000
        /*0040*/ 	.short	0x0005
        /*0042*/ 	.short	0x0028
        /*0044*/ 	.byte	0x00, 0xf4, 0x21, 0x00


	//----- nvinfo : EIATTR_KPARAM_INFO
	.align		4
.L_17:
        /*0048*/ 	.byte	0x04, 0x17
        /*004a*/ 	.short	(.L_19 - .L_18)
.L_18:
        /*004c*/ 	.word	0x00000000
        /*0050*/ 	.short	0x0004
        /*0052*/ 	.short	0x0020
        /*0054*/ 	.byte	0x00, 0xf4, 0x21, 0x00


	//----- nvinfo : EIATTR_KPARAM_INFO
	.align		4
.L_19:
        /*0058*/ 	.byte	0x04, 0x17
        /*005a*/ 	.short	(.L_21 - .L_20)
.L_20:
        /*005c*/ 	.word	0x00000000
        /*0060*/ 	.short	0x0003
        /*0062*/ 	.short	0x0018
        /*0064*/ 	.byte	0x00, 0xf4, 0x21, 0x00


	//----- nvinfo : EIATTR_KPARAM_INFO
	.align		4
.L_21:
        /*0068*/ 	.byte	0x04, 0x17
        /*006a*/ 	.short	(.L_23 - .L_22)
.L_22:
        /*006c*/ 	.word	0x00000000
        /*0070*/ 	.short	0x0002
        /*0072*/ 	.short	0x0010
        /*0074*/ 	.byte	0x00, 0xf4, 0x21, 0x00


	//----- nvinfo : EIATTR_KPARAM_INFO
	.align		4
.L_23:
        /*0078*/ 	.byte	0x04, 0x17
        /*007a*/ 	.short	(.L_25 - .L_24)
.L_24:
        /*007c*/ 	.word	0x00000000
        /*0080*/ 	.short	0x0001
        /*0082*/ 	.short	0x0008
        /*0084*/ 	.byte	0x00, 0xf4, 0x21, 0x00


	//----- nvinfo : EIATTR_KPARAM_INFO
	.align		4
.L_25:
        /*0088*/ 	.byte	0x04, 0x17
        /*008a*/ 	.short	(.L_27 - .L_26)
.L_26:
        /*008c*/ 	.word	0x00000000
        /*0090*/ 	.short	0x0000
        /*0092*/ 	.short	0x0000
        /*0094*/ 	.byte	0x00, 0xf4, 0x21, 0x00


	//----- nvinfo : EIATTR_SPARSE_MMA_MASK
	.align		4
.L_27:
        /*0098*/ 	.byte	0x03, 0x50
        /*009a*/ 	.short	0x0000


	//----- nvinfo : EIATTR_MAXREG_COUNT
	.align		4
        /*009c*/ 	.byte	0x03, 0x1b
        /*009e*/ 	.short	0x0080


	//----- nvinfo : EIATTR_COOP_GROUP_MASK_REGIDS
	.align		4
        /*00a0*/ 	.byte	0x04, 0x29
        /*00a2*/ 	.short	(.L_29 - .L_28)


	//   ....[0]....
.L_28:
        /*00a4*/ 	.word	0xffffffff


	//   ....[1]....
        /*00a8*/ 	.word	0xffffffff


	//   ....[2]....
        /*00ac*/ 	.word	0xffffffff


	//   ....[3]....
        /*00b0*/ 	.word	0xffffffff


	//   ....[4]....
        /*00b4*/ 	.word	0xffffffff


	//   ....[5]....
        /*00b8*/ 	.word	0xffffffff


	//   ....[6]....
        /*00bc*/ 	.word	0xffffffff


	//   ....[7]....
        /*00c0*/ 	.word	0xffffffff


	//   ....[8]....
        /*00c4*/ 	.word	0xffffffff


	//   ....[9]....
        /*00c8*/ 	.word	0xffffffff


	//   ....[10]....
        /*00cc*/ 	.word	0xffffffff


	//   ....[11]....
        /*00d0*/ 	.word	0xffffffff


	//   ....[12]....
        /*00d4*/ 	.word	0xffffffff


	//   ....[13]....
        /*00d8*/ 	.word	0xffffffff


	//   ....[14]....
        /*00dc*/ 	.word	0xffffffff


	//   ....[15]....
        /*00e0*/ 	.word	0xffffffff


	//   ....[16]....
        /*00e4*/ 	.word	0xffffffff


	//   ....[17]....
        /*00e8*/ 	.word	0xffffffff


	//----- nvinfo : EIATTR_COOP_GROUP_INSTR_OFFSETS
	.align		4
.L_29:
        /*00ec*/ 	.byte	0x04, 0x28
        /*00ee*/ 	.short	(.L_31 - .L_30)


	//   ....[0]....
.L_30:
        /*00f0*/ 	.word	0x00002130


	//   ....[1]....
        /*00f4*/ 	.word	0x00002400


	//   ....[2]....
        /*00f8*/ 	.word	0x00002480


	//   ....[3]....
        /*00fc*/ 	.word	0x000024f0


	//   ....[4]....
        /*0100*/ 	.word	0x000025b0


	//   ....[5]....
        /*0104*/ 	.word	0x00002620


	//   ....[6]....
        /*0108*/ 	.word	0x00002760


	//   ....[7]....
        /*010c*/ 	.word	0x00002770


	//   ....[8]....
        /*0110*/ 	.word	0x00002780


	//   ....[9]....
        /*0114*/ 	.word	0x000027c0


	//   ....[10]....
        /*0118*/ 	.word	0x000028a0


	//   ....[11]....
        /*011c*/ 	.word	0x00002940


	//   ....[12]....
        /*0120*/ 	.word	0x00002970


	//   ....[13]....
        /*0124*/ 	.word	0x000029e0


	//   ....[14]....
        /*0128*/ 	.word	0x00002a90


	//   ....[15]....
        /*012c*/ 	.word	0x00002ad0


	//   ....[16]....
        /*0130*/ 	.word	0x00002ba0


	//   ....[17]....
        /*0134*/ 	.word	0x00002c00


	//----- nvinfo : EIATTR_EXIT_INSTR_OFFSETS
	.align		4
.L_31:
        /*0138*/ 	.byte	0x04, 0x1c
        /*013a*/ 	.short	(.L_33 - .L_32)


	//   ....[0]....
.L_32:
        /*013c*/ 	.word	0x00002dc0


	//   ....[1]....
        /*0140*/ 	.word	0x00002e10


	//----- nvinfo : EIATTR_REQNTID
	.align		4
.L_33:
        /*0144*/ 	.byte	0x04, 0x10
        /*0146*/ 	.short	(.L_35 - .L_34)
.L_34:
        /*0148*/ 	.word	0x00000200
        /*014c*/ 	.word	0x00000001
        /*0150*/ 	.word	0x00000001


	//----- nvinfo : EIATTR_CBANK_PARAM_SIZE
	.align		4
.L_35:
        /*0154*/ 	.byte	0x03, 0x19
        /*0156*/ 	.short	0x0040


	//----- nvinfo : EIATTR_PARAM_CBANK
	.align		4
        /*0158*/ 	.byte	0x04, 0x0a
        /*015a*/ 	.short	(.L_37 - .L_36)
	.align		4
.L_36:
        /*015c*/ 	.word	index@(.nv.constant0.triton_red_fused__unsafe_index_convolution_native_group_norm_35)
        /*0160*/ 	.short	0x0210
        /*0162*/ 	.short	0x0040


	//----- nvinfo : EIATTR_SW_WAR
	.align		4
.L_37:
        /*0164*/ 	.byte	0x04, 0x36
        /*0166*/ 	.short	(.L_39 - .L_38)
.L_38:
        /*0168*/ 	.word	0x00000008
.L_39:


//--------------------- .nv.callgraph             --------------------------
	.section	.nv.callgraph,"",@"SHT_CUDA_CALLGRAPH"
	.align	4
	.sectionentsize	8
	.align		4
        /*0000*/ 	.word	0x00000000
	.align		4
        /*0004*/ 	.word	0xffffffff
	.align		4
        /*0008*/ 	.word	0x00000000
	.align		4
        /*000c*/ 	.word	0xfffffffe
	.align		4
        /*0010*/ 	.word	0x00000000
	.align		4
        /*0014*/ 	.word	0xfffffffd
	.align		4
        /*0018*/ 	.word	0x00000000
	.align		4
        /*001c*/ 	.word	0xfffffffc


//--------------------- .text.triton_red_fused__unsafe_index_convolution_native_group_norm_35 --------------------------
	.section	.text.triton_red_fused__unsafe_index_convolution_native_group_norm_35,"ax",@progbits
	.sectionflags	@"SHF_BARRIERS=1"
	.align	128
        .global         triton_red_fused__unsafe_index_convolution_native_group_norm_35
        .type           triton_red_fused__unsafe_index_convolution_native_group_norm_35,@function
        .size           triton_red_fused__unsafe_index_convolution_native_group_norm_35,(.L_x_3 - triton_red_fused__unsafe_index_convolution_native_group_norm_35)
        .other          triton_red_fused__unsafe_index_convolution_native_group_norm_35,@"STO_CUDA_ENTRY STV_DEFAULT"
triton_red_fused__unsafe_index_convolution_native_group_norm_35:
.text.triton_red_fused__unsafe_index_convolution_native_group_norm_35:
[----:B------:R-:W0:Y:S01]  /*0000*/  LDC R1, c[0x0][0x28] ;  /* 0x00000a00ff017b82 */ /* 0x000e220000000800 */
[----:B------:R-:W1:Y:S07]  /*0010*/  S2R R6, SR_CTAID.X ;  /* 0x0000000000067919 */ /* 0x000e6e0000002500 */
[----:B------:R-:W2:Y:S01]  /*0020*/  LDC.64 R2, c[0x0][0x220] ;  /* 0x00008800ff027b82 */ /* 0x000ea20000000a00 */
[----:B------:R-:W-:Y:S01]  /*0030*/  IMAD.MOV.U32 R15, RZ, RZ, RZ ;  /* 0x000000ffff0f7224 */ /* 0x000fe200078e00ff */
[----:B------:R-:W-:Y:S01]  /*0040*/  ULDC.64 UR6, c[0x0][0x208] ;  /* 0x0000820000067ab9 */ /* 0x000fe20000000a00 */
[----:B------:R-:W3:Y:S05]  /*0050*/  S2R R0, SR_TID.X ;  /* 0x0000000000007919 */ /* 0x000eea0000002100 */
[----:B------:R-:W4:Y:S01]  /*0060*/  S2UR UR5, SR_CgaCtaId ;  /* 0x00000000000579c3 */ /* 0x000f220000008800 */
[----:B------:R-:W-:Y:S01]  /*0070*/  UMOV UR4, 0x400 ;  /* 0x0000040000047882 */ /* 0x000fe20000000000 */
[----:B------:R-:W-:-:S06]  /*0080*/  ULDC.64 UR8, c[0x0][0x228] ;  /* 0x00008a0000087ab9 */ /* 0x000fcc0000000a00 */
[----:B------:R-:W2:Y:S01]  /*0090*/  LDC.64 R8, c[0x0][0x210] ;  /* 0x00008400ff087b82 */ /* 0x000ea20000000a00 */
[----:B-1----:R-:W-:-:S05]  /*00a0*/  IMAD.SHL.U32 R5, R6, 0x8, RZ ;  /* 0x0000000806057824 */ /* 0x002fca00078e00ff */
[----:B---3--:R-:W-:-:S04]  /*00b0*/  LOP3.LUT R12, R5, 0x7, R0, 0xf8, !PT ;  /* 0x00000007050c7812 */ /* 0x008fc800078ef800 */
[----:B------:R-:W-:Y:S02]  /*00c0*/  SHF.R.S32.HI R7, RZ, 0x1f, R12 ;  /* 0x0000001fff077819 */ /* 0x000fe4000001140c */
[----:B------:R-:W-:Y:S02]  /*00d0*/  ISETP.GE.AND P1, PT, R12, 0x200, PT ;  /* 0x000002000c00780c */ /* 0x000fe40003f26270 */
[----:B------:R-:W-:-:S04]  /*00e0*/  LEA.HI R10, R7, R12, RZ, 0x2 ;  /* 0x0000000c070a7211 */ /* 0x000fc800078f10ff */
[--C-:B------:R-:W-:Y:S02]  /*00f0*/  SHF.R.S32.HI R11, RZ, 0x2, R10.reuse ;  /* 0x00000002ff0b7819 */ /* 0x100fe4000001140a */
[----:B------:R-:W-:-:S04]  /*0100*/  SHF.R.S32.HI R4, RZ, 0x1f, R10 ;  /* 0x0000001fff047819 */ /* 0x000fc8000001140a */
[----:B------:R-:W-:-:S04]  /*0110*/  LEA.HI R4, R4, R11, RZ, 0x5 ;  /* 0x0000000b04047211 */ /* 0x000fc800078f28ff */
[----:B------:R-:W-:Y:S02]  /*0120*/  LOP3.LUT R4, R4, 0xffffffe0, RZ, 0xc0, !PT ;  /* 0xffffffe004047812 */ /* 0x000fe400078ec0ff */
[----:B------:R-:W-:-:S03]  /*0130*/  SHF.R.U32.HI R16, RZ, 0x7, R0 ;  /* 0x00000007ff107819 */ /* 0x000fc60000011600 */
[----:B------:R-:W-:Y:S01]  /*0140*/  IMAD.IADD R7, R11, 0x1, -R4 ;  /* 0x000000010b077824 */ /* 0x000fe200078e0a04 */
[----:B------:R-:W-:-:S03]  /*0150*/  SGXT.U32 R16, R16, 0x2 ;  /* 0x000000021010781a */ /* 0x000fc60000000000 */
[----:B--2---:R-:W-:Y:S01]  /*0160*/  IMAD.WIDE R2, R7, 0x4, R2 ;  /* 0x0000000407027825 */ /* 0x004fe200078e0202 */
[----:B------:R-:W-:Y:S02]  /*0170*/  LOP3.LUT R4, R5, 0x4, R16, 0xfe, !PT ;  /* 0x0000000405047812 */ /* 0x000fe400078efe10 */
[--C-:B------:R-:W-:Y:S01]  /*0180*/  SHF.R.U32.HI R53, RZ, 0x3, R0.reuse ;  /* 0x00000003ff357819 */ /* 0x100fe20000011600 */
[----:B------:R-:W-:Y:S01]  /*0190*/  IMAD.U32 R7, R16, 0x10000, RZ ;  /* 0x0001000010077824 */ /* 0x000fe200078e00ff */
[----:B------:R1:W5:Y:S01]  /*01a0*/  @!P1 LDG.E.EL R15, desc[UR6][R2.64] ;  /* 0x00000006020f9981 */ /* 0x000362000c2e1900 */
[----:B------:R-:W-:Y:S01]  /*01b0*/  LOP3.LUT R16, R5, R16, RZ, 0xfc, !PT ;  /* 0x0000001005107212 */ /* 0x000fe200078efcff */
[----:B----4-:R-:W-:Y:S01]  /*01c0*/  UPRMT UR4, UR5, 0x654, UR4 ;  /* 0x0000065405047896 */ /* 0x010fe20008000004 */
[----:B------:R-:W-:Y:S01]  /*01d0*/  ISETP.GE.AND P2, PT, R4, 0x200, PT ;  /* 0x000002000400780c */ /* 0x000fe20003f46270 */
[----:B------:R-:W-:Y:S01]  /*01e0*/  IMAD.SHL.U32 R6, R6, 0x80000, RZ ;  /* 0x0008000006067824 */ /* 0x000fe200078e00ff */
[----:B------:R-:W-:Y:S01]  /*01f0*/  SGXT.U32 R53, R53, 0x6 ;  /* 0x000000063535781a */ /* 0x000fe20000000000 */
[----:B------:R-:W-:Y:S01]  /*0200*/  IMAD.U32 R5, R16, 0x10000, RZ ;  /* 0x0001000010057824 */ /* 0x000fe200078e00ff */
[----:B------:R-:W-:Y:S01]  /*0210*/  SHF.R.U32.HI R14, RZ, 0x3, R0 ;  /* 0x00000003ff0e7819 */ /* 0x000fe20000011600 */
[----:B------:R-:W-:Y:S01]  /*0220*/  IMAD.SHL.U32 R13, R0, 0x4, RZ ;  /* 0x00000004000d7824 */ /* 0x000fe200078e00ff */
[----:B------:R-:W-:Y:S01]  /*0230*/  LOP3.LUT R6, R6, R7, RZ, 0xfc, !PT ;  /* 0x0000000706067212 */ /* 0x000fe200078efcff */
[C---:B-1----:R-:W-:Y:S01]  /*0240*/  IMAD.SHL.U32 R2, R0.reuse, 0x200, RZ ;  /* 0x0000020000027824 */ /* 0x042fe200078e00ff */
[----:B------:R-:W-:Y:S01]  /*0250*/  LOP3.LUT R3, R0, 0x7f, RZ, 0xc0, !PT ;  /* 0x0000007f00037812 */ /* 0x000fe200078ec0ff */
[----:B------:R-:W-:Y:S01]  /*0260*/  IMAD.SHL.U32 R11, R11, 0x8000, RZ ;  /* 0x000080000b0b7824 */ /* 0x000fe200078e00ff */
[----:B------:R-:W-:Y:S01]  /*0270*/  LOP3.LUT R5, R5, 0x40000, RZ, 0xfc, !PT ;  /* 0x0004000005057812 */ /* 0x000fe200078efcff */
[----:B------:R-:W-:Y:S01]  /*0280*/  IMAD.WIDE R6, R6, 0x4, RZ ;  /* 0x0000000406067825 */ /* 0x000fe200078e02ff */
[----:B------:R-:W-:-:S02]  /*0290*/  LOP3.LUT R4, R2, 0xe00, RZ, 0xc0, !PT ;  /* 0x00000e0002047812 */ /* 0x000fc400078ec0ff */
[----:B------:R-:W-:Y:S02]  /*02a0*/  CS2R R24, SRZ ;  /* 0x0000000000187805 */ /* 0x000fe4000001ff00 */
[----:B------:R-:W-:Y:S01]  /*02b0*/  LOP3.LUT R19, R13, 0x7fc, RZ, 0xc0, !PT ;  /* 0x000007fc0d137812 */ /* 0x000fe200078ec0ff */
[----:B------:R-:W-:Y:S01]  /*02c0*/  IMAD.WIDE.U32 R2, R3, 0x10, RZ ;  /* 0x0000001003027825 */ /* 0x000fe200078e00ff */
[C---:B------:R-:W-:Y:S02]  /*02d0*/  LOP3.LUT R17, R4.reuse, R53, RZ, 0xfc, !PT ;  /* 0x0000003504117212 */ /* 0x040fe400078efcff */
[----:B------:R-:W-:Y:S02]  /*02e0*/  CS2R R26, SRZ ;  /* 0x00000000001a7805 */ /* 0x000fe4000001ff00 */
[----:B------:R-:W-:Y:S02]  /*02f0*/  LEA.HI R4, R4, UR4, RZ, 0x1b ;  /* 0x0000000404047c11 */ /* 0x000fe4000f8fd8ff */
[----:B------:R-:W-:-:S02]  /*0300*/  CS2R R28, SRZ ;  /* 0x00000000001c7805 */ /* 0x000fc4000001ff00 */
[----:B------:R-:W-:Y:S02]  /*0310*/  LOP3.LUT R18, R19, 0x800, RZ, 0xfc, !PT ;  /* 0x0000080013127812 */ /* 0x000fe400078efcff */
[----:B------:R-:W-:Y:S02]  /*0320*/  CS2R R30, SRZ ;  /* 0x00000000001e7805 */ /* 0x000fe4000001ff00 */
[----:B------:R-:W-:Y:S01]  /*0330*/  LOP3.LUT R20, R2, R6, RZ, 0xfc, !PT ;  /* 0x0000000602147212 */ /* 0x000fe200078efcff */
[----:B------:R-:W-:Y:S01]  /*0340*/  IMAD R17, R17, 0x4, R4 ;  /* 0x0000000411117824 */ /* 0x000fe200078e0204 */
[----:B------:R-:W-:Y:S01]  /*0350*/  SHF.R.U32.HI R18, RZ, 0x5, R18 ;  /* 0x00000005ff127819 */ /* 0x000fe20000011612 */
[----:B------:R-:W-:Y:S01]  /*0360*/  IMAD.WIDE R4, R5, 0x4, RZ ;  /* 0x0000000405047825 */ /* 0x000fe200078e02ff */
[----:B------:R-:W-:Y:S02]  /*0370*/  LOP3.LUT R6, R14, 0x30, RZ, 0xc0, !PT ;  /* 0x000000300e067812 */ /* 0x000fe400078ec0ff */
[----:B------:R-:W-:-:S02]  /*0380*/  CS2R R32, SRZ ;  /* 0x0000000000207805 */ /* 0x000fc4000001ff00 */
[----:B------:R-:W-:Y:S02]  /*0390*/  LOP3.LUT R18, R18, 0x70, RZ, 0xc0, !PT ;  /* 0x0000007012127812 */ /* 0x000fe400078ec0ff */
[----:B------:R-:W-:Y:S02]  /*03a0*/  CS2R R34, SRZ ;  /* 0x0000000000227805 */ /* 0x000fe4000001ff00 */
[----:B------:R-:W-:Y:S01]  /*03b0*/  LOP3.LUT R22, R2, R4, RZ, 0xfc, !PT ;  /* 0x0000000402167212 */ /* 0x000fe200078efcff */
[----:B------:R-:W-:Y:S01]  /*03c0*/  VIADD R6, R6, UR4 ;  /* 0x0000000406067c36 */ /* 0x000fe20008000000 */
[----:B------:R-:W-:Y:S01]  /*03d0*/  LOP3.LUT R4, R3, R5, RZ, 0xfc, !PT ;  /* 0x0000000503047212 */ /* 0x000fe200078efcff */
[----:B------:R-:W-:Y:S01]  /*03e0*/  VIADD R2, R18, UR4 ;  /* 0x0000000412027c36 */ /* 0x000fe20008000000 */
[----:B------:R-:W-:Y:S01]  /*03f0*/  IADD3 R22, P0, R22, UR8, RZ ;  /* 0x0000000816167c10 */ /* 0x000fe2000ff1e0ff */
[C---:B------:R-:W-:Y:S01]  /*0400*/  IMAD R18, R19.reuse, 0x4, R6 ;  /* 0x0000000413127824 */ /* 0x040fe200078e0206 */
[----:B------:R-:W-:Y:S01]  /*0410*/  LOP3.LUT R5, R10, 0xffffffc, RZ, 0xc0, !PT ;  /* 0x0ffffffc0a057812 */ /* 0x000fe200078ec0ff */
[----:B------:R-:W-:Y:S01]  /*0420*/  IMAD R19, R19, 0x4, R2 ;  /* 0x0000000413137824 */ /* 0x000fe200078e0202 */
[----:B------:R-:W-:-:S02]  /*0430*/  LOP3.LUT R7, R3, R7, RZ, 0xfc, !PT ;  /* 0x0000000703077212 */ /* 0x000fc400078efcff */
[----:B------:R-:W-:Y:S02]  /*0440*/  CS2R R36, SRZ ;  /* 0x0000000000247805 */ /* 0x000fe4000001ff00 */
[----:B------:R-:W-:Y:S01]  /*0450*/  LOP3.LUT R3, R0, 0x3f, RZ, 0xc0, !PT ;  /* 0x0000003f00037812 */ /* 0x000fe200078ec0ff */
[----:B------:R-:W-:Y:S01]  /*0460*/  IMAD.IADD R5, R12, 0x1, -R5 ;  /* 0x000000010c057824 */ /* 0x000fe200078e0a05 */
[----:B------:R-:W-:Y:S02]  /*0470*/  IADD3.X R23, R4, UR9, RZ, P0, !PT ;  /* 0x0000000904177c10 */ /* 0x000fe400087fe4ff */
[----:B------:R-:W-:Y:S02]  /*0480*/  CS2R R38, SRZ ;  /* 0x0000000000267805 */ /* 0x000fe4000001ff00 */
[----:B------:R-:W-:Y:S01]  /*0490*/  LOP3.LUT R51, R0, 0x1ff, RZ, 0xc0, !PT ;  /* 0x000001ff00337812 */ /* 0x000fe200078ec0ff */
[----:B0-----:R-:W-:Y:S01]  /*04a0*/  IMAD.WIDE.U32 R2, R3, 0x8, R8 ;  /* 0x0000000803027825 */ /* 0x001fe200078e0008 */
[----:B------:R-:W-:-:S02]  /*04b0*/  SHF.R.U32.HI R52, RZ, 0x6, R0 ;  /* 0x00000006ff347819 */ /* 0x000fc40000011600 */
[----:B------:R-:W-:Y:S02]  /*04c0*/  CS2R R40, SRZ ;  /* 0x0000000000287805 */ /* 0x000fe4000001ff00 */
[----:B------:R-:W-:Y:S02]  /*04d0*/  SHF.R.S32.HI R4, RZ, 0x1f, R11 ;  /* 0x0000001fff047819 */ /* 0x000fe4000001140b */
[----:B------:R-:W-:Y:S02]  /*04e0*/  CS2R R42, SRZ ;  /* 0x00000000002a7805 */ /* 0x000fe4000001ff00 */
[----:B------:R-:W-:Y:S02]  /*04f0*/  IADD3 R20, P3, R20, UR8, RZ ;  /* 0x0000000814147c10 */ /* 0x000fe4000ff7e0ff */
[----:B------:R-:W-:Y:S02]  /*0500*/  CS2R R44, SRZ ;  /* 0x00000000002c7805 */ /* 0x000fe4000001ff00 */
[----:B------:R-:W-:-:S02]  /*0510*/  CS2R R46, SRZ ;  /* 0x00000000002e7805 */ /* 0x000fc4000001ff00 */
[----:B------:R-:W-:Y:S02]  /*0520*/  CS2R R48, SRZ ;  /* 0x0000000000307805 */ /* 0x000fe4000001ff00 */
[----:B------:R-:W-:Y:S01]  /*0530*/  LOP3.LUT R50, R0, 0x7, RZ, 0xc0, !PT ;  /* 0x0000000700327812 */ /* 0x000fe200078ec0ff */
[----:B------:R-:W-:Y:S01]  /*0540*/  IMAD.SHL.U32 R54, R5, 0x10, RZ ;  /* 0x0000001005367824 */ /* 0x000fe200078e00ff */
[----:B------:R-:W-:Y:S02]  /*0550*/  LEA R51, R51, UR4, 0x4 ;  /* 0x0000000433337c11 */ /* 0x000fe4000f8e20ff */
[----:B------:R-:W-:Y:S02]  /*0560*/  SGXT.U32 R52, R52, 0x3 ;  /* 0x000000033434781a */ /* 0x000fe40000000000 */
[----:B------:R-:W-:Y:S02]  /*0570*/  LEA R53, R53, UR4, 0x4 ;  /* 0x0000000435357c11 */ /* 0x000fe4000f8e20ff */
[----:B------:R-:W-:-:S02]  /*0580*/  SHF.L.U64.HI R55, R11, 0x2, R4 ;  /* 0x000000020b377819 */ /* 0x000fc40000010204 */
[----:B------:R-:W-:Y:S02]  /*0590*/  SHF.L.U32 R56, R11, 0x2, RZ ;  /* 0x000000020b387819 */ /* 0x000fe400000006ff */
[----:B------:R-:W-:Y:S01]  /*05a0*/  IADD3.X R21, R7, UR9, RZ, P3, !PT ;  /* 0x0000000907157c10 */ /* 0x000fe20009ffe4ff */
[----:B------:R-:W-:-:S06]  /*05b0*/  ULDC.64 UR8, c[0x0][0x218] ;  /* 0x0000860000087ab9 */ /* 0x000fcc0000000a00 */
.L_x_1:
[----:B------:R-:W0:Y:S01]  /*05c0*/  LDC.64 R66, c[0x0][0x210] ;  /* 0x00008400ff427b82 */ /* 0x000e220000000a00 */
[----:B------:R-:W-:Y:S01]  /*05d0*/  LOP3.LUT R63, R52, 0x3f, RZ, 0xc0, !PT ;  /* 0x0000003f343f7812 */ /* 0x000fe200078ec0ff */
[----:B------:R-:W2:Y:S04]  /*05e0*/  LDG.E.EL.64 R58, desc[UR6][R2.64] ;  /* 0x00000006023a7981 */ /* 0x000ea8000c2e1b00 */
[----:B0-----:R-:W-:-:S06]  /*05f0*/  IMAD.WIDE.U32 R62, R63, 0x8, R66 ;  /* 0x000000083f3e7825 */ /* 0x001fcc00078e0042 */
[----:B------:R-:W3:Y:S01]  /*0600*/  LDG.E.EL.64 R62, desc[UR6][R62.64] ;  /* 0x000000063e3e7981 */ /* 0x000ee2000c2e1b00 */
[----:B------:R-:W-:-:S04]  /*0610*/  SHF.R.U32.HI R5, RZ, 0xc, R24 ;  /* 0x0000000cff057819 */ /* 0x000fc80000011618 */
[----:B------:R-:W-:Y:S02]  /*0620*/  LOP3.LUT R5, R5, R54, RZ, 0xfc, !PT ;  /* 0x0000003605057212 */ /* 0x000fe400078efcff */
[----:B------:R-:W-:-:S03]  /*0630*/  CS2R R70, SRZ ;  /* 0x0000000000467805 */ /* 0x000fc6000001ff00 */
[----:B------:R-:W-:Y:S01]  /*0640*/  IMAD.WIDE R66, R5, 0x8, R66 ;  /* 0x0000000805427825 */ /* 0x000fe200078e0242 */
[----:B------:R-:W-:-:S04]  /*0650*/  CS2R R64, SRZ ;  /* 0x0000000000407805 */ /* 0x000fc8000001ff00 */
[----:B------:R-:W4:Y:S01]  /*0660*/  @!P1 LDG.E.EL.64 R70, desc[UR6][R66.64] ;  /* 0x0000000642469981 */ /* 0x000f22000c2e1b00 */
[----:B------:R-:W-:Y:S02]  /*0670*/  CS2R R68, SRZ ;  /* 0x0000000000447805 */ /* 0x000fe4000001ff00 */
[----:B------:R-:W-:Y:S01]  /*0680*/  CS2R R8, SRZ ;  /* 0x0000000000087805 */ /* 0x000fe2000001ff00 */
[----:B------:R-:W4:Y:S04]  /*0690*/  @!P1 LDG.E.EL.64 R64, desc[UR6][R66.64] ;  /* 0x0000000642409981 */ /* 0x000f28000c2e1b00 */
[----:B------:R-:W4:Y:S04]  /*06a0*/  @!P1 LDG.E.EL.64 R68, desc[UR6][R66.64] ;  /* 0x0000000642449981 */ /* 0x000f28000c2e1b00 */
[----:B------:R-:W4:Y:S01]  /*06b0*/  @!P1 LDG.E.EL.64 R8, desc[UR6][R66.64] ;  /* 0x0000000642089981 */ /* 0x000f22000c2e1b00 */
[----:B------:R-:W-:-:S02]  /*06c0*/  CS2R R60, SRZ ;  /* 0x00000000003c7805 */ /* 0x000fc4000001ff00 */
[----:B------:R-:W-:-:S04]  /*06d0*/  CS2R R10, SRZ ;  /* 0x00000000000a7805 */ /* 0x000fc8000001ff00 */
[----:B------:R-:W4:Y:S04]  /*06e0*/  @!P1 LDG.E.EL.64 R60, desc[UR6][R66.64] ;  /* 0x00000006423c9981 */ /* 0x000f28000c2e1b00 */
[----:B------:R-:W4:Y:S01]  /*06f0*/  @!P1 LDG.E.EL.64 R10, desc[UR6][R66.64] ;  /* 0x00000006420a9981 */ /* 0x000f22000c2e1b00 */
[----:B------:R-:W-:Y:S02]  /*0700*/  CS2R R6, SRZ ;  /* 0x0000000000067805 */ /* 0x000fe4000001ff00 */
[----:B------:R-:W-:-:S04]  /*0710*/  CS2R R4, SRZ ;  /* 0x0000000000047805 */ /* 0x000fc8000001ff00 */
[----:B------:R-:W4:Y:S04]  /*0720*/  @!P1 LDG.E.EL.64 R6, desc[UR6][R66.64] ;  /* 0x0000000642069981 */ /* 0x000f28000c2e1b00 */
[----:B------:R0:W4:Y:S01]  /*0730*/  @!P1 LDG.E.EL.64 R4, desc[UR6][R66.64] ;  /* 0x0000000642049981 */ /* 0x000122000c2e1b00 */
[----:B------:R-:W-:Y:S01]  /*0740*/  BAR.SYNC.DEFER_BLOCKING 0x0 ;  /* 0x0000000000007b1d */ /* 0x000fe20000010000 */
[----:B--2---:R-:W-:-:S04]  /*0750*/  SHF.R.U32.HI R57, RZ, 0x1a, R59 ;  /* 0x0000001aff397819 */ /* 0x004fc8000001163b */
[----:B------:R-:W-:-:S04]  /*0760*/  LOP3.LUT R57, R57, 0x20, RZ, 0xc0, !PT ;  /* 0x0000002039397812 */ /* 0x000fc800078ec0ff */
[----:B------:R-:W-:-:S05]  /*0770*/  IADD3 R72, P0, R58, R57, RZ ;  /* 0x000000393a487210 */ /* 0x000fca0007f1e0ff */
[----:B------:R-:W-:Y:S01]  /*0780*/  IMAD.X R58, RZ, RZ, R59, P0 ;  /* 0x000000ffff3a7224 */ /* 0x000fe200000e063b */
[----:B---3--:R-:W-:-:S04]  /*0790*/  SHF.R.U32.HI R73, RZ, 0x1a, R63 ;  /* 0x0000001aff497819 */ /* 0x008fc8000001163f */
[----:B------:R-:W-:-:S04]  /*07a0*/  LOP3.LUT R73, R73, 0x20, RZ, 0xc0, !PT ;  /* 0x0000002049497812 */ /* 0x000fc800078ec0ff */
[----:B------:R-:W-:-:S04]  /*07b0*/  IADD3 R57, P3, R62, R73, RZ ;  /* 0x000000493e397210 */ /* 0x000fc80007f7e0ff */
[----:B------:R-:W-:Y:S01]  /*07c0*/  LEA R72, P0, R57, R72, 0x5 ;  /* 0x0000004839487211 */ /* 0x000fe200078028ff */
[----:B------:R-:W-:-:S05]  /*07d0*/  IMAD.X R62, RZ, RZ, R63, P3 ;  /* 0x000000ffff3e7224 */ /* 0x000fca00018e063f */
[----:B------:R-:W-:-:S05]  /*07e0*/  LEA.HI.X R73, R57, R58, R62, 0x5, P0 ;  /* 0x0000003a39497211 */ /* 0x000fca00000f2c3e */
[----:B------:R1:W-:Y:S01]  /*07f0*/  STS.64 [R51], R72 ;  /* 0x0000004833007388 */ /* 0x0003e20000000a00 */
[----:B------:R-:W-:Y:S01]  /*0800*/  BAR.SYNC.DEFER_BLOCKING 0x0 ;  /* 0x0000000000007b1d */ /* 0x000fe20000010000 */
[----:B----4-:R-:W-:-:S05]  /*0810*/  SEL R76, R71, RZ, !P1 ;  /* 0x000000ff474c7207 */ /* 0x010fca0004800000 */
[----:B0-----:R-:W0:Y:S04]  /*0820*/  LDS.64 R66, [R53] ;  /* 0x0000000035427984 */ /* 0x001e280000000a00 */
[----:B------:R-:W2:Y:S04]  /*0830*/  LDS.64 R62, [R53+0x400] ;  /* 0x00040000353e7984 */ /* 0x000ea80000000a00 */
[----:B------:R-:W3:Y:S01]  /*0840*/  LDS.64 R58, [R53+0x800] ;  /* 0x00080000353a7984 */ /* 0x000ee20000000a00 */
[----:B------:R-:W-:Y:S02]  /*0850*/  SHF.R.U32.HI R77, RZ, 0x1a, R76 ;  /* 0x0000001aff4d7819 */ /* 0x000fe4000001164c */
[----:B------:R-:W-:-:S02]  /*0860*/  SEL R70, R70, RZ, !P1 ;  /* 0x000000ff46467207 */ /* 0x000fc40004800000 */
[----:B------:R-:W-:Y:S02]  /*0870*/  LOP3.LUT R77, R77, 0x20, RZ, 0xc0, !PT ;  /* 0x000000204d4d7812 */ /* 0x000fe400078ec0ff */
[----:B------:R-:W-:Y:S02]  /*0880*/  SEL R65, R65, RZ, !P1 ;  /* 0x000000ff41417207 */ /* 0x000fe40004800000 */
[----:B------:R-:W-:Y:S02]  /*0890*/  IADD3 R77, P5, R77, R70, RZ ;  /* 0x000000464d4d7210 */ /* 0x000fe40007fbe0ff */
[----:B-1----:R-:W-:Y:S02]  /*08a0*/  SEL R73, R69, RZ, !P1 ;  /* 0x000000ff45497207 */ /* 0x002fe40004800000 */
[----:B------:R-:W-:Y:S02]  /*08b0*/  SEL R57, R68, RZ, !P1 ;  /* 0x000000ff44397207 */ /* 0x000fe40004800000 */
[----:B------:R-:W-:-:S02]  /*08c0*/  SEL R78, R9, RZ, !P1 ;  /* 0x000000ff094e7207 */ /* 0x000fc40004800000 */
[----:B------:R-:W-:Y:S02]  /*08d0*/  SEL R70, R8, RZ, !P1 ;  /* 0x000000ff08467207 */ /* 0x000fe40004800000 */
[----:B------:R-:W-:Y:S01]  /*08e0*/  SHF.R.U32.HI R68, RZ, 0x1a, R65 ;  /* 0x0000001aff447819 */ /* 0x000fe20000011641 */
[----:B------:R-:W1:Y:S01]  /*08f0*/  LDS.64 R8, [R53+0xc00] ;  /* 0x000c000035087984 */ /* 0x000e620000000a00 */
[----:B------:R-:W-:Y:S02]  /*0900*/  SHF.R.U32.HI R72, RZ, 0x1a, R73 ;  /* 0x0000001aff487819 */ /* 0x000fe40000011649 */
[----:B------:R-:W-:Y:S02]  /*0910*/  SEL R69, R64, RZ, !P1 ;  /* 0x000000ff40457207 */ /* 0x000fe40004800000 */
[----:B------:R-:W-:Y:S02]  /*0920*/  LOP3.LUT R68, R68, 0x20, RZ, 0xc0, !PT ;  /* 0x0000002044447812 */ /* 0x000fe400078ec0ff */
[----:B------:R-:W-:-:S02]  /*0930*/  SHF.R.U32.HI R71, RZ, 0x1a, R78 ;  /* 0x0000001aff477819 */ /* 0x000fc4000001164e */
[----:B------:R-:W-:Y:S02]  /*0940*/  LOP3.LUT R72, R72, 0x20, RZ, 0xc0, !PT ;  /* 0x0000002048487812 */ /* 0x000fe400078ec0ff */
[----:B0-----:R-:W-:Y:S02]  /*0950*/  LEA R64, P6, R66, UR8, 0x2 ;  /* 0x0000000842407c11 */ /* 0x001fe4000f8c10ff */
[----:B------:R-:W-:Y:S02]  /*0960*/  IADD3 R68, P0, R68, R69, RZ ;  /* 0x0000004544447210 */ /* 0x000fe40007f1e0ff */
[----:B------:R-:W-:Y:S02]  /*0970*/  SEL R79, R60, RZ, !P1 ;  /* 0x000000ff3c4f7207 */ /* 0x000fe40004800000 */
[----:B------:R-:W-:Y:S02]  /*0980*/  SEL R69, R61, RZ, !P1 ;  /* 0x000000ff3d457207 */ /* 0x000fe40004800000 */
[----:B------:R-:W-:Y:S01]  /*0990*/  LOP3.LUT R71, R71, 0x20, RZ, 0xc0, !PT ;  /* 0x0000002047477812 */ /* 0x000fe200078ec0ff */
[----:B------:R-:W0:Y:S01]  /*09a0*/  LDS.64 R60, [R53+0x1000] ;  /* 0x00100000353c7984 */ /* 0x000e220000000a00 */
[----:B------:R-:W-:-:S02]  /*09b0*/  IADD3 R72, P4, R72, R57, RZ ;  /* 0x0000003948487210 */ /* 0x000fc40007f9e0ff */
[----:B------:R-:W-:Y:S02]  /*09c0*/  LEA.HI.X R66, R66, UR9, R67, 0x2, P6 ;  /* 0x0000000942427c11 */ /* 0x000fe4000b0f1443 */
[----:B--2---:R-:W-:Y:S02]  /*09d0*/  LEA R75, P6, R62, UR8, 0x2 ;  /* 0x000000083e4b7c11 */ /* 0x004fe4000f8c10ff */
[----:B------:R-:W-:Y:S01]  /*09e0*/  SEL R57, R11, RZ, !P1 ;  /* 0x000000ff0b397207 */ /* 0x000fe20004800000 */
[----:B------:R-:W-:Y:S01]  /*09f0*/  IMAD.X R11, RZ, RZ, R73, P4 ;  /* 0x000000ffff0b7224 */ /* 0x000fe200020e0649 */
[----:B------:R-:W-:Y:S02]  /*0a00*/  IADD3 R71, P3, R71, R70, RZ ;  /* 0x0000004647477210 */ /* 0x000fe40007f7e0ff */
[----:B------:R-:W-:Y:S01]  /*0a10*/  SEL R80, R10, RZ, !P1 ;  /* 0x000000ff0a507207 */ /* 0x000fe20004800000 */
[----:B------:R-:W-:Y:S01]  /*0a20*/  IMAD.X R10, RZ, RZ, R76, P5 ;  /* 0x000000ffff0a7224 */ /* 0x000fe200028e064c */
[----:B------:R-:W-:-:S02]  /*0a30*/  LEA.HI.X R70, R62, UR9, R63, 0x2, P6 ;  /* 0x000000093e467c11 */ /* 0x000fc4000b0f143f */
[----:B------:R-:W-:Y:S02]  /*0a40*/  SHF.R.U32.HI R67, RZ, 0x1a, R57 ;  /* 0x0000001aff437819 */ /* 0x000fe40000011639 */
[----:B------:R-:W-:Y:S02]  /*0a50*/  LEA R63, P5, R77, R64, 0xc ;  /* 0x000000404d3f7211 */ /* 0x000fe400078a60ff */
[C---:B------:R-:W-:Y:S02]  /*0a60*/  LEA R75, P6, R72.reuse, R75, 0xc ;  /* 0x0000004b484b7211 */ /* 0x040fe400078c60ff */
[----:B------:R-:W-:Y:S02]  /*0a70*/  LOP3.LUT R67, R67, 0x20, RZ, 0xc0, !PT ;  /* 0x0000002043437812 */ /* 0x000fe400078ec0ff */
[----:B------:R-:W-:Y:S02]  /*0a80*/  LEA.HI.X R64, R77, R66, R10, 0xc, P5 ;  /* 0x000000424d407211 */ /* 0x000fe400028f640a */
[----:B------:R-:W-:-:S02]  /*0a90*/  LEA.HI.X R70, R72, R70, R11, 0xc, P6 ;  /* 0x0000004648467211 */ /* 0x000fc400030f640b */
[----:B------:R-:W2:Y:S01]  /*0aa0*/  LDS.64 R10, [R53+0x1400] ;  /* 0x00140000350a7984 */ /* 0x000ea20000000a00 */
[----:B------:R-:W-:Y:S02]  /*0ab0*/  IADD3 R67, P5, R67, R80, RZ ;  /* 0x0000005043437210 */ /* 0x000fe40007fbe0ff */
[----:B------:R-:W-:Y:S02]  /*0ac0*/  SEL R81, R6, RZ, !P1 ;  /* 0x000000ff06517207 */ /* 0x000fe40004800000 */
[----:B------:R-:W-:Y:S02]  /*0ad0*/  SEL R80, R7, RZ, !P1 ;  /* 0x000000ff07507207 */ /* 0x000fe40004800000 */
[----:B---3--:R-:W-:Y:S01]  /*0ae0*/  LEA R73, P6, R58, UR8, 0x2 ;  /* 0x000000083a497c11 */ /* 0x008fe2000f8c10ff */
[----:B------:R-:W3:Y:S01]  /*0af0*/  LDS.64 R6, [R53+0x1800] ;  /* 0x0018000035067984 */ /* 0x000ee20000000a00 */
[----:B------:R-:W-:Y:S01]  /*0b00*/  SEL R77, R4, RZ, !P1 ;  /* 0x000000ff044d7207 */ /* 0x000fe20004800000 */
[----:B------:R-:W-:Y:S01]  /*0b10*/  IMAD.X R4, RZ, RZ, R78, P3 ;  /* 0x000000ffff047224 */ /* 0x000fe200018e064e */
[----:B------:R-:W-:-:S02]  /*0b20*/  SHF.R.U32.HI R74, RZ, 0x1a, R69 ;  /* 0x0000001aff4a7819 */ /* 0x000fc40000011645 */
[----:B------:R-:W-:Y:S02]  /*0b30*/  LEA.HI.X R66, R58, UR9, R59, 0x2, P6 ;  /* 0x000000093a427c11 */ /* 0x000fe4000b0f143b */
[C---:B------:R-:W-:Y:S01]  /*0b40*/  LEA R73, P6, R71.reuse, R73, 0xc ;  /* 0x0000004947497211 */ /* 0x040fe200078c60ff */
[----:B------:R-:W4:Y:S01]  /*0b50*/  LDS.64 R58, [R53+0x1c00] ;  /* 0x001c0000353a7984 */ /* 0x000f220000000a00 */
[----:B------:R-:W-:Y:S02]  /*0b60*/  LOP3.LUT R74, R74, 0x20, RZ, 0xc0, !PT ;  /* 0x000000204a4a7812 */ /* 0x000fe400078ec0ff */
[----:B------:R-:W-:Y:S02]  /*0b70*/  LEA.HI.X R66, R71, R66, R4, 0xc, P6 ;  /* 0x0000004247427211 */ /* 0x000fe400030f6404 */
[----:B------:R-:W-:Y:S02]  /*0b80*/  IADD3 R62, P6, R63, R56, RZ ;  /* 0x000000383f3e7210 */ /* 0x000fe40007fde0ff */
[----:B------:R-:W-:-:S02]  /*0b90*/  IADD3 R74, P4, R74, R79, RZ ;  /* 0x0000004f4a4a7210 */ /* 0x000fc40007f9e0ff */
[----:B------:R-:W-:Y:S01]  /*0ba0*/  SEL R79, R5, RZ, !P1 ;  /* 0x000000ff054f7207 */ /* 0x000fe20004800000 */
[----:B------:R-:W-:Y:S01]  /*0bb0*/  IMAD.X R63, R64, 0x1, R55, P6 ;  /* 0x00000001403f7824 */ /* 0x000fe200030e0637 */
[C---:B-1----:R-:W-:Y:S02]  /*0bc0*/  LEA R5, P3, R8.reuse, UR8, 0x2 ;  /* 0x0000000808057c11 */ /* 0x042fe4000f8610ff */
[----:B------:R-:W-:Y:S02]  /*0bd0*/  SHF.R.U32.HI R72, RZ, 0x1a, R80 ;  /* 0x0000001aff487819 */ /* 0x000fe40000011650 */
[----:B------:R-:W-:Y:S01]  /*0be0*/  IADD3 R64, P6, R75, R56, RZ ;  /* 0x000000384b407210 */ /* 0x000fe20007fde0ff */
[----:B------:R-:W-:Y:S01]  /*0bf0*/  IMAD.X R76, RZ, RZ, R65, P0 ;  /* 0x000000ffff4c7224 */ /* 0x000fe200000e0641 */
[----:B------:R-:W-:Y:S02]  /*0c00*/  LEA.HI.X R71, R8, UR9, R9, 0x2, P3 ;  /* 0x0000000908477c11 */ /* 0x000fe400098f1409 */
[----:B------:R-:W-:-:S02]  /*0c10*/  LOP3.LUT R72, R72, 0x20, RZ, 0xc0, !PT ;  /* 0x0000002048487812 */ /* 0x000fc400078ec0ff */
[----:B------:R-:W-:Y:S01]  /*0c20*/  LEA R9, P0, R68, R5, 0xc ;  /* 0x0000000544097211 */ /* 0x000fe200078060ff */
[----:B------:R-:W-:Y:S01]  /*0c30*/  IMAD.X R65, R70, 0x1, R55, P6 ;  /* 0x0000000146417824 */ /* 0x000fe200030e0637 */
[----:B------:R-:W-:Y:S02]  /*0c40*/  SHF.R.U32.HI R8, RZ, 0x1a, R79 ;  /* 0x0000001aff087819 */ /* 0x000fe4000001164f */
[----:B------:R-:W-:Y:S02]  /*0c50*/  IADD3 R4, P3, R73, R56, RZ ;  /* 0x0000003849047210 */ /* 0x000fe40007f7e0ff */
[----:B------:R-:W-:Y:S02]  /*0c60*/  IADD3 R75, P6, R72, R81, RZ ;  /* 0x00000051484b7210 */ /* 0x000fe40007fde0ff */
[----:B------:R-:W-:Y:S02]  /*0c70*/  LEA.HI.X R72, R68, R71, R76, 0xc, P0 ;  /* 0x0000004744487211 */ /* 0x000fe400000f644c */
[----:B------:R-:W-:-:S02]  /*0c80*/  LOP3.LUT R8, R8, 0x20, RZ, 0xc0, !PT ;  /* 0x0000002008087812 */ /* 0x000fc400078ec0ff */
[----:B0-----:R-:W-:Y:S01]  /*0c90*/  LEA R71, P0, R60, UR8, 0x2 ;  /* 0x000000083c477c11 */ /* 0x001fe2000f8010ff */
[----:B------:R-:W-:Y:S01]  /*0ca0*/  IMAD.X R5, R66, 0x1, R55, P3 ;  /* 0x0000000142057824 */ /* 0x000fe200018e0637 */
[----:B------:R-:W-:Y:S02]  /*0cb0*/  IADD3 R73, P3, R8, R77, RZ ;  /* 0x0000004d08497210 */ /* 0x000fe40007f7e0ff */
[----:B------:R-:W-:Y:S02]  /*0cc0*/  LEA.HI.X R78, R60, UR9, R61, 0x2, P0 ;  /* 0x000000093c4e7c11 */ /* 0x000fe400080f143d */
[----:B------:R-:W-:Y:S01]  /*0cd0*/  IADD3 R8, P0, R9, R56, RZ ;  /* 0x0000003809087210 */ /* 0x000fe20007f1e0ff */
[----:B------:R-:W-:Y:S01]  /*0ce0*/  IMAD.MOV.U32 R66, RZ, RZ, RZ ;  /* 0x000000ffff427224 */ /* 0x000fe200078e00ff */
[----:B------:R-:W-:Y:S02]  /*0cf0*/  IADD3.X R69, RZ, R69, RZ, P4, !PT ;  /* 0x00000045ff457210 */ /* 0x000fe400027fe4ff */
[----:B--2---:R-:W-:Y:S01]  /*0d00*/  LEA R76, P4, R10, UR8, 0x2 ;  /* 0x000000080a4c7c11 */ /* 0x004fe2000f8810ff */
[----:B------:R-:W-:Y:S01]  /*0d10*/  IMAD.X R9, R72, 0x1, R55, P0 ;  /* 0x0000000148097824 */ /* 0x000fe200000e0637 */
[C---:B------:R-:W-:Y:S01]  /*0d20*/  LEA R61, P0, R74.reuse, R71, 0xc ;  /* 0x000000474a3d7211 */ /* 0x040fe200078060ff */
[----:B------:R0:W2:Y:S03]  /*0d30*/  @!P1 LDG.E.EL R66, desc[UR6][R62.64] ;  /* 0x000000063e429981 */ /* 0x0000a6000c2e1900 */
[----:B------:R-:W-:Y:S01]  /*0d40*/  LEA.HI.X R78, R74, R78, R69, 0xc, P0 ;  /* 0x0000004e4a4e7211 */ /* 0x000fe200000f6445 */
[----:B------:R-:W-:Y:S01]  /*0d50*/  IMAD.MOV.U32 R70, RZ, RZ, RZ ;  /* 0x000000ffff467224 */ /* 0x000fe200078e00ff */
[----:B0-----:R-:W-:-:S05]  /*0d60*/  LEA.HI.X R62, R10, UR9, R11, 0x2, P4 ;  /* 0x000000090a3e7c11 */ /* 0x001fca000a0f140b */
[----:B------:R0:W2:Y:S01]  /*0d70*/  @!P1 LDG.E.EL R70, desc[UR6][R4.64] ;  /* 0x0000000604469981 */ /* 0x0000a2000c2e1900 */
[----:B---3--:R-:W-:Y:S02]  /*0d80*/  LEA R10, P0, R6, UR8, 0x2 ;  /* 0x00000008060a7c11 */ /* 0x008fe4000f8010ff */
[----:B----4-:R-:W-:Y:S02]  /*0d90*/  LEA R11, P4, R58, UR8, 0x2 ;  /* 0x000000083a0b7c11 */ /* 0x010fe4000f8810ff */
[----:B------:R-:W-:Y:S02]  /*0da0*/  LEA.HI.X R60, R6, UR9, R7, 0x2, P0 ;  /* 0x00000009063c7c11 */ /* 0x000fe400080f1407 */
[----:B------:R-:W-:Y:S01]  /*0db0*/  IADD3 R6, P0, R61, R56, RZ ;  /* 0x000000383d067210 */ /* 0x000fe20007f1e0ff */
[----:B------:R-:W-:Y:S01]  /*0dc0*/  IMAD.MOV.U32 R72, RZ, RZ, RZ ;  /* 0x000000ffff487224 */ /* 0x000fe200078e00ff */
[----:B------:R-:W-:Y:S01]  /*0dd0*/  LEA.HI.X R58, R58, UR9, R59, 0x2, P4 ;  /* 0x000000093a3a7c11 */ /* 0x000fe2000a0f143b */
[----:B------:R-:W-:Y:S01]  /*0de0*/  IMAD.X R61, RZ, RZ, R57, P5 ;  /* 0x000000ffff3d7224 */ /* 0x000fe200028e0639 */
[----:B------:R-:W-:Y:S01]  /*0df0*/  LEA R11, P4, R73, R11, 0xc ;  /* 0x0000000b490b7211 */ /* 0x000fe200078860ff */
[----:B------:R-:W-:-:S02]  /*0e00*/  IMAD.X R59, RZ, RZ, R80, P6 ;  /* 0x000000ffff3b7224 */ /* 0x000fc400030e0650 */
[----:B------:R-:W-:Y:S01]  /*0e10*/  IMAD.X R7, R78, 0x1, R55, P0 ;  /* 0x000000014e077824 */ /* 0x000fe200000e0637 */
[----:B------:R-:W-:Y:S01]  /*0e20*/  LEA R57, P0, R67, R76, 0xc ;  /* 0x0000004c43397211 */ /* 0x000fe200078060ff */
[----:B0-----:R-:W-:Y:S01]  /*0e30*/  IMAD.X R4, RZ, RZ, R79, P3 ;  /* 0x000000ffff047224 */ /* 0x001fe200018e064f */
[----:B------:R-:W-:Y:S01]  /*0e40*/  LEA R5, P3, R75, R10, 0xc ;  /* 0x0000000a4b057211 */ /* 0x000fe200078660ff */
[----:B------:R-:W-:Y:S01]  /*0e50*/  IMAD.MOV.U32 R74, RZ, RZ, RZ ;  /* 0x000000ffff4a7224 */ /* 0x000fe200078e00ff */
[----:B------:R0:W3:Y:S01]  /*0e60*/  @!P1 LDG.E.EL R72, desc[UR6][R8.64] ;  /* 0x0000000608489981 */ /* 0x0000e2000c2e1900 */
[----:B------:R-:W-:Y:S02]  /*0e70*/  LEA.HI.X R62, R67, R62, R61, 0xc, P0 ;  /* 0x0000003e433e7211 */ /* 0x000fe400000f643d */
[----:B------:R-:W-:Y:S02]  /*0e80*/  LEA.HI.X R60, R75, R60, R59, 0xc, P3 ;  /* 0x0000003c4b3c7211 */ /* 0x000fe400018f643b */
[----:B------:R-:W-:Y:S01]  /*0e90*/  LEA.HI.X R58, R73, R58, R4, 0xc, P4 ;  /* 0x0000003a493a7211 */ /* 0x000fe200020f6404 */
[----:B------:R-:W-:Y:S01]  /*0ea0*/  IMAD.MOV.U32 R68, RZ, RZ, RZ ;  /* 0x000000ffff447224 */ /* 0x000fe200078e00ff */
[----:B------:R-:W-:Y:S01]  /*0eb0*/  IADD3 R4, P0, R57, R56, RZ ;  /* 0x0000003839047210 */ /* 0x000fe20007f1e0ff */
[----:B------:R1:W4:Y:S01]  /*0ec0*/  @!P1 LDG.E.EL R74, desc[UR6][R6.64] ;  /* 0x00000006064a9981 */ /* 0x000322000c2e1900 */
[----:B------:R-:W-:-:S02]  /*0ed0*/  IADD3 R10, P4, R11, R56, RZ ;  /* 0x000000380b0a7210 */ /* 0x000fc40007f9e0ff */
[----:B0-----:R-:W-:Y:S01]  /*0ee0*/  IADD3 R8, P3, R5, R56, RZ ;  /* 0x0000003805087210 */ /* 0x001fe20007f7e0ff */
[----:B------:R-:W-:Y:S01]  /*0ef0*/  IMAD.MOV.U32 R76, RZ, RZ, RZ ;  /* 0x000000ffff4c7224 */ /* 0x000fe200078e00ff */
[----:B------:R-:W-:Y:S01]  /*0f00*/  IADD3.X R11, R58, R55, RZ, P4, !PT ;  /* 0x000000373a0b7210 */ /* 0x000fe200027fe4ff */
[----:B------:R-:W-:Y:S01]  /*0f10*/  IMAD.MOV.U32 R78, RZ, RZ, RZ ;  /* 0x000000ffff4e7224 */ /* 0x000fe200078e00ff */
[----:B------:R0:W3:Y:S01]  /*0f20*/  @!P1 LDG.E.EL R68, desc[UR6][R64.64] ;  /* 0x0000000640449981 */ /* 0x0000e2000c2e1900 */
[--C-:B------:R-:W-:Y:S02]  /*0f30*/  IMAD.X R5, R62, 0x1, R55.reuse, P0 ;  /* 0x000000013e057824 */ /* 0x100fe400000e0637 */
[----:B-1----:R-:W-:Y:S02]  /*0f40*/  IMAD.MOV.U32 R6, RZ, RZ, RZ ;  /* 0x000000ffff067224 */ /* 0x002fe400078e00ff */
[----:B------:R-:W-:Y:S01]  /*0f50*/  IMAD.X R9, R60, 0x1, R55, P3 ;  /* 0x000000013c097824 */ /* 0x000fe200018e0637 */
[----:B------:R-:W3:Y:S04]  /*0f60*/  @!P1 LDG.E.EL R76, desc[UR6][R4.64] ;  /* 0x00000006044c9981 */ /* 0x000ee8000c2e1900 */
[----:B------:R-:W3:Y:S04]  /*0f70*/  @!P1 LDG.E.EL R78, desc[UR6][R8.64] ;  /* 0x00000006084e9981 */ /* 0x000ee8000c2e1900 */
[----:B------:R-:W3:Y:S01]  /*0f80*/  @!P1 LDG.E.EL R6, desc[UR6][R10.64] ;  /* 0x000000060a069981 */ /* 0x000ee2000c2e1900 */
[----:B------:R-:W-:-:S04]  /*0f90*/  ISETP.NE.U32.AND P0, PT, R24, RZ, PT ;  /* 0x000000ff1800720c */ /* 0x000fc80003f05070 */
[----:B------:R-:W-:Y:S01]  /*0fa0*/  ISETP.NE.AND.EX P0, PT, R25, RZ, PT, P0 ;  /* 0x000000ff1900720c */ /* 0x000fe20003f05300 */
[----:B------:R-:W-:Y:S01]  /*0fb0*/  IMAD.MOV.U32 R81, RZ, RZ, RZ ;  /* 0x000000ffff517224 */ /* 0x000fe200078e00ff */
[----:B------:R-:W-:Y:S02]  /*0fc0*/  CS2R R82, SRZ ;  /* 0x0000000000527805 */ /* 0x000fe4000001ff00 */
[----:B------:R-:W-:Y:S02]  /*0fd0*/  CS2R R84, SRZ ;  /* 0x0000000000547805 */ /* 0x000fe4000001ff00 */
[----:B------:R-:W-:Y:S01]  /*0fe0*/  CS2R R86, SRZ ;  /* 0x0000000000567805 */ /* 0x000fe2000001ff00 */
[----:B------:R-:W-:Y:S02]  /*0ff0*/  IMAD.MOV.U32 R88, RZ, RZ, RZ ;  /* 0x000000ffff587224 */ /* 0x000fe400078e00ff */
[----:B------:R-:W-:Y:S02]  /*1000*/  IMAD.MOV.U32 R57, RZ, RZ, 0x3f800000 ;  /* 0x3f800000ff397424 */ /* 0x000fe400078e00ff */
[----:B------:R-:W-:-:S02]  /*1010*/  IMAD.MOV.U32 R58, RZ, RZ, 0x3f800000 ;  /* 0x3f800000ff3a7424 */ /* 0x000fc400078e00ff */
[----:B------:R-:W-:Y:S02]  /*1020*/  IMAD.MOV.U32 R59, RZ, RZ, 0x3f800000 ;  /* 0x3f800000ff3b7424 */ /* 0x000fe400078e00ff */
[----:B------:R-:W-:Y:S02]  /*1030*/  IMAD.MOV.U32 R60, RZ, RZ, 0x3f800000 ;  /* 0x3f800000ff3c7424 */ /* 0x000fe400078e00ff */
[----:B------:R-:W-:Y:S02]  /*1040*/  IMAD.MOV.U32 R61, RZ, RZ, 0x3f800000 ;  /* 0x3f800000ff3d7424 */ /* 0x000fe400078e00ff */
[----:B------:R-:W-:Y:S02]  /*1050*/  IMAD.MOV.U32 R62, RZ, RZ, 0x3f800000 ;  /* 0x3f800000ff3e7424 */ /* 0x000fe400078e00ff */
[----:B------:R-:W-:Y:S02]  /*1060*/  IMAD.MOV.U32 R63, RZ, RZ, 0x3f800000 ;  /* 0x3f800000ff3f7424 */ /* 0x000fe400078e00ff */
[----:B0-----:R-:W-:-:S02]  /*1070*/  IMAD.MOV.U32 R64, RZ, RZ, 0x3f800000 ;  /* 0x3f800000ff407424 */ /* 0x001fc400078e00ff */
[----:B--2--5:R-:W-:-:S04]  /*1080*/  FADD R65, R66, R15 ;  /* 0x0000000f42417221 */ /* 0x024fc80000000000 */
[----:B------:R-:W-:Y:S02]  /*1090*/  IMAD.MOV.U32 R73, RZ, RZ, R65 ;  /* 0x000000ffff497224 */ /* 0x000fe400078e0041 */
[----:B------:R-:W-:-:S05]  /*10a0*/  FADD R67, R70, R15 ;  /* 0x0000000f46437221 */ /* 0x000fca0000000000 */
[----:B------:R-:W-:Y:S01]  /*10b0*/  MOV R75, R67 ;  /* 0x00000043004b7202 */ /* 0x000fe20000000f00 */
[--C-:B----4-:R-:W-:Y:S01]  /*10c0*/  FADD R69, R74, R15.reuse ;  /* 0x0000000f4a457221 */ /* 0x110fe20000000000 */
[--C-:B---3--:R-:W-:Y:S01]  /*10d0*/  FADD R66, R68, R15.reuse ;  /* 0x0000000f44427221 */ /* 0x108fe20000000000 */
[----:B------:R-:W-:Y:S02]  /*10e0*/  FADD R68, R72, R15 ;  /* 0x0000000f48447221 */ /* 0x000fe40000000000 */
[----:B------:R-:W-:Y:S02]  /*10f0*/  IMAD.MOV.U32 R77, RZ, RZ, R69 ;  /* 0x000000ffff4d7224 */ /* 0x000fe400078e0045 */
[--C-:B------:R-:W-:Y:S01]  /*1100*/  FADD R70, R76, R15.reuse ;  /* 0x0000000f4c467221 */ /* 0x100fe20000000000 */
[--C-:B------:R-:W-:Y:S01]  /*1110*/  FADD R71, R78, R15.reuse ;  /* 0x0000000f4e477221 */ /* 0x100fe20000000000 */
[----:B------:R-:W-:Y:S01]  /*1120*/  FADD R72, R6, R15 ;  /* 0x0000000f06487221 */ /* 0x000fe20000000000 */
[----:B------:R-:W-:-:S02]  /*1130*/  IMAD.MOV.U32 R74, RZ, RZ, R66 ;  /* 0x000000ffff4a7224 */ /* 0x000fc400078e0042 */
[----:B------:R-:W-:Y:S02]  /*1140*/  IMAD.MOV.U32 R76, RZ, RZ, R68 ;  /* 0x000000ffff4c7224 */ /* 0x000fe400078e0044 */
[----:B------:R-:W-:Y:S02]  /*1150*/  IMAD.MOV.U32 R78, RZ, RZ, R70 ;  /* 0x000000ffff4e7224 */ /* 0x000fe400078e0046 */
[----:B------:R-:W-:Y:S02]  /*1160*/  IMAD.MOV.U32 R79, RZ, RZ, R71 ;  /* 0x000000ffff4f7224 */ /* 0x000fe400078e0047 */
[----:B------:R-:W-:Y:S01]  /*1170*/  IMAD.MOV.U32 R80, RZ, RZ, R72 ;  /* 0x000000ffff507224 */ /* 0x000fe200078e0048 */
[----:B------:R-:W-:Y:S06]  /*1180*/  @!P0 BRA `(.L_x_0) ;  /* 0x0000000400c08947 */ /* 0x000fec0003800000 */
[----:B------:R-:W-:Y:S01]  /*1190*/  FADD R57, R26, 1 ;  /* 0x3f8000001a397421 */ /* 0x000fe20000000000 */
[----:B------:R-:W-:Y:S01]  /*11a0*/  FADD R81, R65, -R42 ;  /* 0x8000002a41517221 */ /* 0x000fe20000000000 */
[----:B------:R-:W-:Y:S01]  /*11b0*/  FADD R58, R27, 1 ;  /* 0x3f8000001b3a7421 */ /* 0x000fe20000000000 */
[----:B------:R-:W-:Y:S01]  /*11c0*/  FADD R82, R66, -R43 ;  /* 0x8000002b42527221 */ /* 0x000fe20000000000 */
[C---:B------:R-:W-:Y:S01]  /*11d0*/  FMUL R8, R57.reuse, 0.25 ;  /* 0x3e80000039087820 */ /* 0x040fe20000400000 */
[----:B------:R-:W-:Y:S01]  /*11e0*/  FSETP.GEU.AND P5, PT, |R57|, 1.175494350822287508e-38, PT ;  /* 0x008000003900780b */ /* 0x000fe20003fae200 */
[----:B------:R-:W-:Y:S01]  /*11f0*/  FMUL R10, R81, 0.25 ;  /* 0x3e800000510a7820 */ /* 0x000fe20000400000 */
[----:B------:R-:W-:Y:S01]  /*1200*/  FSETP.GT.AND P6, PT, |R57|, 8.50705917302346158658e+37, PT ;  /* 0x7e8000003900780b */ /* 0x000fe20003fc4200 */
[----:B------:R-:W-:Y:S01]  /*1210*/  FMUL R9, R58, 0.25 ;  /* 0x3e8000003a097820 */ /* 0x000fe20000400000 */
[----:B------:R-:W-:Y:S01]  /*1220*/  FMUL R11, R82, 0.25 ;  /* 0x3e800000520b7820 */ /* 0x000fe20000400000 */
[----:B------:R-:W-:Y:S01]  /*1230*/  FADD R60, R29, 1 ;  /* 0x3f8000001d3c7421 */ /* 0x000fe20000000000 */
[----:B------:R-:W-:Y:S01]  /*1240*/  FSETP.GT.AND P3, PT, |R58|, 8.50705917302346158658e+37, PT ;  /* 0x7e8000003a00780b */ /* 0x000fe20003f64200 */
[----:B------:R-:W-:Y:S01]  /*1250*/  FADD R59, R28, 1 ;  /* 0x3f8000001c3b7421 */ /* 0x000fe20000000000 */
[----:B------:R-:W-:Y:S01]  /*1260*/  FADD R7, R67, -R44 ;  /* 0x8000002c43077221 */ /* 0x000fe20000000000 */
[----:B------:R-:W-:Y:S01]  /*1270*/  FSETP.GEU.AND P0, PT, |R58|, 1.175494350822287508e-38, PT ;  /* 0x008000003a00780b */ /* 0x000fe20003f0e200 */
[----:B------:R-:W-:Y:S01]  /*1280*/  FADD R61, R30, 1 ;  /* 0x3f8000001e3d7421 */ /* 0x000fe20000000000 */
[----:B------:R-:W-:Y:S01]  /*1290*/  FSEL R8, R8, R57, P6 ;  /* 0x0000003908087208 */ /* 0x000fe20003000000 */
[----:B------:R-:W-:Y:S01]  /*12a0*/  FMUL R74, R59, 0.25 ;  /* 0x3e8000003b4a7820 */ /* 0x000fe20000400000 */
[----:B------:R-:W-:Y:S01]  /*12b0*/  FSEL R10, R10, R81, P6 ;  /* 0x000000510a0a7208 */ /* 0x000fe20003000000 */
[----:B------:R-:W-:Y:S01]  /*12c0*/  FMUL R76, R7, 0.25 ;  /* 0x3e800000074c7820 */ /* 0x000fe20000400000 */
[----:B------:R-:W-:Y:S01]  /*12d0*/  FSEL R9, R9, R58, P3 ;  /* 0x0000003a09097208 */ /* 0x000fe20001800000 */
[----:B------:R-:W-:Y:S01]  /*12e0*/  @!P5 FMUL R8, R8, 16777216 ;  /* 0x4b8000000808d820 */ /* 0x000fe20000400000 */
[----:B------:R-:W-:Y:S01]  /*12f0*/  FSEL R11, R11, R82, P3 ;  /* 0x000000520b0b7208 */ /* 0x000fe20001800000 */
[----:B------:R-:W-:Y:S01]  /*1300*/  @!P5 FMUL R10, R10, 16777216 ;  /* 0x4b8000000a0ad820 */ /* 0x000fe20000400000 */
[C---:B------:R-:W-:Y:S01]  /*1310*/  FSETP.GEU.AND P3, PT, |R60|.reuse, 1.175494350822287508e-38, PT ;  /* 0x008000003c00780b */ /* 0x040fe20003f6e200 */
[----:B------:R-:W-:Y:S01]  /*1320*/  FMUL R77, R60, 0.25 ;  /* 0x3e8000003c4d7820 */ /* 0x000fe20000400000 */
[----:B------:R-:W-:Y:S01]  /*1330*/  FSETP.GT.AND P4, PT, |R59|, 8.50705917302346158658e+37, PT ;  /* 0x7e8000003b00780b */ /* 0x000fe20003f84200 */
[----:B------:R-:W-:Y:S01]  /*1340*/  FADD R6, R68, -R45 ;  /* 0x8000002d44067221 */ /* 0x000fe20000000000 */
[----:B------:R-:W-:Y:S01]  /*1350*/  FSETP.GT.AND P5, PT, |R60|, 8.50705917302346158658e+37, PT ;  /* 0x7e8000003c00780b */ /* 0x000fe20003fa4200 */
[----:B------:R-:W-:Y:S01]  /*1360*/  FADD R5, R69, -R46 ;  /* 0x8000002e45057221 */ /* 0x000fe20000000000 */
[----:B------:R-:W-:Y:S01]  /*1370*/  FSETP.GEU.AND P6, PT, |R59|, 1.175494350822287508e-38, PT ;  /* 0x008000003b00780b */ /* 0x000fe20003fce200 */
[----:B------:R0:W1:Y:S01]  /*1380*/  MUFU.RCP R73, R8 ;  /* 0x0000000800497308 */ /* 0x0000620000001000 */
[----:B------:R-:W-:Y:S01]  /*1390*/  FSEL R75, R74, R59, P4 ;  /* 0x0000003b4a4b7208 */ /* 0x000fe20002000000 */
[----:B------:R-:W-:Y:S01]  /*13a0*/  @!P0 FMUL R9, R9, 16777216 ;  /* 0x4b80000009098820 */ /* 0x000fe20000400000 */
[----:B------:R-:W-:Y:S01]  /*13b0*/  FSEL R76, R76, R7, P4 ;  /* 0x000000074c4c7208 */ /* 0x000fe20002000000 */
[----:B------:R-:W-:Y:S01]  /*13c0*/  @!P0 FMUL R11, R11, 16777216 ;  /* 0x4b8000000b0b8820 */ /* 0x000fe20000400000 */
[----:B------:R-:W-:Y:S01]  /*13d0*/  FSETP.GEU.AND P4, PT, |R61|, 1.175494350822287508e-38, PT ;  /* 0x008000003d00780b */ /* 0x000fe20003f8e200 */
[----:B------:R-:W-:Y:S01]  /*13e0*/  FMUL R79, R6, 0.25 ;  /* 0x3e800000064f7820 */ /* 0x000fe20000400000 */
[----:B------:R-:W-:Y:S01]  /*13f0*/  FSEL R77, R77, R60, P5 ;  /* 0x0000003c4d4d7208 */ /* 0x000fe20002800000 */
[----:B------:R-:W-:Y:S01]  /*1400*/  FMUL R78, R5, 0.25 ;  /* 0x3e800000054e7820 */ /* 0x000fe20000400000 */
[C---:B0-----:R-:W-:Y:S01]  /*1410*/  FMUL R8, R61.reuse, 0.25 ;  /* 0x3e8000003d087820 */ /* 0x041fe20000400000 */
[----:B------:R-:W-:Y:S01]  /*1420*/  FSETP.GT.AND P0, PT, |R61|, 8.50705917302346158658e+37, PT ;  /* 0x7e8000003d00780b */ /* 0x000fe20003f04200 */
[----:B------:R-:W-:Y:S01]  /*1430*/  FADD R62, R31, 1 ;  /* 0x3f8000001f3e7421 */ /* 0x000fe20000000000 */
[----:B------:R-:W-:Y:S01]  /*1440*/  @!P3 FMUL R77, R77, 16777216 ;  /* 0x4b8000004d4db820 */ /* 0x000fe20000400000 */
[----:B------:R-:W-:Y:S01]  /*1450*/  FADD R4, R70, -R47 ;  /* 0x8000002f46047221 */ /* 0x000fe20000000000 */
[----:B------:R0:W2:Y:S01]  /*1460*/  MUFU.RCP R74, R9 ;  /* 0x00000009004a7308 */ /* 0x0000a20000001000 */
[----:B------:R-:W-:Y:S01]  /*1470*/  FSEL R79, R79, R6, P5 ;  /* 0x000000064f4f7208 */ /* 0x000fe20002800000 */
[----:B------:R-:W-:Y:S01]  /*1480*/  FADD R63, R32, 1 ;  /* 0x3f800000203f7421 */ /* 0x000fe20000000000 */
[----:B------:R-:W-:Y:S01]  /*1490*/  FSEL R78, R78, R5, P0 ;  /* 0x000000054e4e7208 */ /* 0x000fe20000000000 */
[----:B------:R-:W-:Y:S01]  /*14a0*/  FADD R64, R33, 1 ;  /* 0x3f80000021407421 */ /* 0x000fe20000000000 */
[----:B------:R-:W-:Y:S01]  /*14b0*/  @!P6 FMUL R75, R75, 16777216 ;  /* 0x4b8000004b4be820 */ /* 0x000fe20000400000 */
[----:B------:R-:W-:Y:S01]  /*14c0*/  @!P6 FMUL R76, R76, 16777216 ;  /* 0x4b8000004c4ce820 */ /* 0x000fe20000400000 */
[C---:B------:R-:W-:Y:S01]  /*14d0*/  FSETP.GT.AND P6, PT, |R62|.reuse, 8.50705917302346158658e+37, PT ;  /* 0x7e8000003e00780b */ /* 0x040fe20003fc4200 */
[----:B------:R-:W-:Y:S01]  /*14e0*/  FMUL R83, R62, 0.25 ;  /* 0x3e8000003e537820 */ /* 0x000fe20000400000 */
[----:B0-----:R-:W-:Y:S01]  /*14f0*/  FSEL R9, R8, R61, P0 ;  /* 0x0000003d08097208 */ /* 0x001fe20000000000 */
[----:B------:R-:W-:Y:S01]  /*1500*/  @!P3 FMUL R79, R79, 16777216 ;  /* 0x4b8000004f4fb820 */ /* 0x000fe20000400000 */
[----:B------:R0:W-:Y:S01]  /*1510*/  MUFU.RCP R8, R77 ;  /* 0x0000004d00087308 */ /* 0x0001e20000001000 */
[----:B------:R-:W-:Y:S01]  /*1520*/  @!P4 FMUL R78, R78, 16777216 ;  /* 0x4b8000004e4ec820 */ /* 0x000fe20000400000 */
[----:B------:R-:W-:Y:S01]  /*1530*/  FSETP.GEU.AND P5, PT, |R62|, 1.175494350822287508e-38, PT ;  /* 0x008000003e00780b */ /* 0x000fe20003fae200 */
[----:B------:R-:W-:Y:S01]  /*1540*/  @!P4 FMUL R9, R9, 16777216 ;  /* 0x4b8000000909c820 */ /* 0x000fe20000400000 */
[C---:B------:R-:W-:Y:S01]  /*1550*/  FSETP.GEU.AND P3, PT, |R63|.reuse, 1.175494350822287508e-38, PT ;  /* 0x008000003f00780b */ /* 0x040fe20003f6e200 */
[----:B------:R-:W-:Y:S01]  /*1560*/  FMUL R80, R63, 0.25 ;  /* 0x3e8000003f507820 */ /* 0x000fe20000400000 */
[----:B------:R-:W-:Y:S01]  /*1570*/  FSETP.GEU.AND P4, PT, |R64|, 1.175494350822287508e-38, PT ;  /* 0x008000004000780b */ /* 0x000fe20003f8e200 */
[----:B-1----:R-:W-:Y:S01]  /*1580*/  FFMA R73, R73, R10, R42 ;  /* 0x0000000a49497223 */ /* 0x002fe2000000002a */
[----:B------:R-:W1:Y:S01]  /*1590*/  MUFU.RCP R75, R75 ;  /* 0x0000004b004b7308 */ /* 0x000e620000001000 */
[----:B0-----:R-:W-:Y:S01]  /*15a0*/  FMUL R77, R4, 0.25 ;  /* 0x3e800000044d7820 */ /* 0x001fe20000400000 */
[----:B------:R-:W-:Y:S01]  /*15b0*/  FSEL R83, R83, R62, P6 ;  /* 0x0000003e53537208 */ /* 0x000fe20003000000 */
[----:B------:R-:W-:Y:S01]  /*15c0*/  FADD R87, R71, -R48 ;  /* 0x8000003047577221 */ /* 0x000fe20000000000 */
[----:B------:R-:W-:Y:S01]  /*15d0*/  FSETP.GT.AND P0, PT, |R63|, 8.50705917302346158658e+37, PT ;  /* 0x7e8000003f00780b */ /* 0x000fe20003f04200 */
[----:B------:R-:W-:Y:S01]  /*15e0*/  FADD R88, R72, -R49 ;  /* 0x8000003148587221 */ /* 0x000fe20000000000 */
[----:B------:R-:W-:Y:S01]  /*15f0*/  FSEL R84, R77, R4, P6 ;  /* 0x000000044d547208 */ /* 0x000fe20003000000 */
[C---:B------:R-:W-:Y:S01]  /*1600*/  FMUL R77, R64.reuse, 0.25 ;  /* 0x3e800000404d7820 */ /* 0x040fe20000400000 */
[----:B------:R-:W-:Y:S01]  /*1610*/  FSETP.GT.AND P6, PT, |R64|, 8.50705917302346158658e+37, PT ;  /* 0x7e8000004000780b */ /* 0x000fe20003fc4200 */
[----:B------:R-:W-:Y:S01]  /*1620*/  @!P5 FMUL R83, R83, 16777216 ;  /* 0x4b8000005353d820 */ /* 0x000fe20000400000 */
[----:B------:R-:W-:Y:S01]  /*1630*/  FSEL R85, R80, R63, P0 ;  /* 0x0000003f50557208 */ /* 0x000fe20000000000 */
[----:B------:R-:W0:Y:S01]  /*1640*/  MUFU.RCP R9, R9 ;  /* 0x0000000900097308 */ /* 0x000e220000001000 */
[----:B------:R-:W-:Y:S01]  /*1650*/  FSEL R10, R77, R64, P6 ;  /* 0x000000404d0a7208 */ /* 0x000fe20003000000 */
[----:B--2---:R-:W-:Y:S01]  /*1660*/  FFMA R74, R74, R11, R43 ;  /* 0x0000000b4a4a7223 */ /* 0x004fe2000000002b */
[----:B------:R-:W-:Y:S01]  /*1670*/  FMUL R11, R88, 0.25 ;  /* 0x3e800000580b7820 */ /* 0x000fe20000400000 */
[----:B------:R-:W-:Y:S01]  /*1680*/  @!P3 FMUL R85, R85, 16777216 ;  /* 0x4b8000005555b820 */ /* 0x000fe20000400000 */
[----:B-1----:R-:W-:Y:S01]  /*1690*/  FFMA R75, R75, R76, R44 ;  /* 0x0000004c4b4b7223 */ /* 0x002fe2000000002c */
[----:B------:R-:W-:Y:S01]  /*16a0*/  @!P4 FMUL R10, R10, 16777216 ;  /* 0x4b8000000a0ac820 */ /* 0x000fe20000400000 */
[----:B------:R-:W-:Y:S01]  /*16b0*/  FFMA R76, R8, R79, R45 ;  /* 0x0000004f084c7223 */ /* 0x000fe2000000002d */
[----:B------:R1:W2:Y:S01]  /*16c0*/  MUFU.RCP R80, R83 ;  /* 0x0000005300507308 */ /* 0x0002a20000001000 */
[----:B------:R-:W-:Y:S01]  /*16d0*/  FMUL R8, R87, 0.25 ;  /* 0x3e80000057087820 */ /* 0x000fe20000400000 */
[----:B------:R-:W-:Y:S01]  /*16e0*/  FSEL R11, R11, R88, P6 ;  /* 0x000000580b0b7208 */ /* 0x000fe20003000000 */
[----:B------:R-:W-:-:S03]  /*16f0*/  @!P5 FMUL R84, R84, 16777216 ;  /* 0x4b8000005454d820 */ /* 0x000fc60000400000 */
[----:B------:R-:W-:Y:S01]  /*1700*/  FSEL R8, R8, R87, P0 ;  /* 0x0000005708087208 */ /* 0x000fe20000000000 */
[----:B------:R-:W-:Y:S01]  /*1710*/  @!P4 FMUL R11, R11, 16777216 ;  /* 0x4b8000000b0bc820 */ /* 0x000fe20000400000 */
[----:B------:R-:W3:Y:S01]  /*1720*/  MUFU.RCP R85, R85 ;  /* 0x0000005500557308 */ /* 0x000ee20000001000 */
[----:B0-----:R-:W-:Y:S01]  /*1730*/  FFMA R77, R9, R78, R46 ;  /* 0x0000004e094d7223 */ /* 0x001fe2000000002e */
[----:B-1----:R-:W-:Y:S01]  /*1740*/  FADD R83, R67, -R75 ;  /* 0x8000004b43537221 */ /* 0x002fe20000000000 */
[----:B------:R-:W-:Y:S01]  /*1750*/  @!P3 FMUL R8, R8, 16777216 ;  /* 0x4b8000000808b820 */ /* 0x000fe20000400000 */
[----:B------:R-:W-:Y:S02]  /*1760*/  FADD R9, R66, -R74 ;  /* 0x8000004a42097221 */ /* 0x000fe40000000000 */
[----:B------:R-:W-:Y:S01]  /*1770*/  FFMA R83, R7, R83, R36 ;  /* 0x0000005307537223 */ /* 0x000fe20000000024 */
[----:B--2---:R-:W-:Y:S01]  /*1780*/  FFMA R78, R80, R84, R47 ;  /* 0x00000054504e7223 */ /* 0x004fe2000000002f */
[----:B------:R-:W0:Y:S01]  /*1790*/  MUFU.RCP R10, R10 ;  /* 0x0000000a000a7308 */ /* 0x000e220000001000 */
[----:B------:R-:W-:Y:S01]  /*17a0*/  FADD R84, R68, -R76 ;  /* 0x8000004c44547221 */ /* 0x000fe20000000000 */
[----:B------:R-:W-:Y:S01]  /*17b0*/  FFMA R82, R82, R9, R35 ;  /* 0x0000000952527223 */ /* 0x000fe20000000023 */
[----:B------:R-:W-:-:S02]  /*17c0*/  FADD R86, R70, -R78 ;  /* 0x8000004e46567221 */ /* 0x000fc40000000000 */
[----:B------:R-:W-:Y:S01]  /*17d0*/  FFMA R84, R6, R84, R37 ;  /* 0x0000005406547223 */ /* 0x000fe20000000025 */
[----:B---3--:R-:W-:Y:S01]  /*17e0*/  FFMA R79, R85, R8, R48 ;  /* 0x00000008554f7223 */ /* 0x008fe20000000030 */
[----:B------:R-:W-:Y:S01]  /*17f0*/  FADD R8, R65, -R73 ;  /* 0x8000004941087221 */ /* 0x000fe20000000000 */
[----:B------:R-:W-:Y:S01]  /*1800*/  FADD R85, R69, -R77 ;  /* 0x8000004d45557221 */ /* 0x000fe20000000000 */
[----:B------:R-:W-:Y:S01]  /*1810*/  FFMA R86, R4, R86, R39 ;  /* 0x0000005604567223 */ /* 0x000fe20000000027 */
[----:B------:R-:W-:Y:S01]  /*1820*/  FADD R6, R71, -R79 ;  /* 0x8000004f47067221 */ /* 0x000fe20000000000 */
[----:B------:R-:W-:Y:S01]  /*1830*/  FFMA R81, R81, R8, R34 ;  /* 0x0000000851517223 */ /* 0x000fe20000000022 */
[----:B------:R-:W-:Y:S01]  /*1840*/  FFMA R85, R5, R85, R38 ;  /* 0x0000005505557223 */ /* 0x000fe20000000026 */
[----:B0-----:R-:W-:Y:S01]  /*1850*/  FFMA R80, R10, R11, R49 ;  /* 0x0000000b0a507223 */ /* 0x001fe20000000031 */
[----:B------:R-:W-:-:S03]  /*1860*/  FFMA R87, R87, R6, R40 ;  /* 0x0000000657577223 */ /* 0x000fc60000000028 */
[----:B------:R-:W-:-:S04]  /*1870*/  FADD R7, R72, -R80 ;  /* 0x8000005048077221 */ /* 0x000fc80000000000 */
[----:B------:R-:W-:-:S07]  /*1880*/  FFMA R88, R88, R7, R41 ;  /* 0x0000000758587223 */ /* 0x000fce0000000029 */
.L_x_0:
[----:B------:R-:W-:Y:S01]  /*1890*/  BAR.SYNC.DEFER_BLOCKING 0x0 ;  /* 0x0000000000007b1d */ /* 0x000fe20000010000 */
[----:B------:R-:W-:Y:S01]  /*18a0*/  ISETP.GE.AND P0, PT, R16, 0x200, PT ;  /* 0x000002001000780c */ /* 0x000fe20003f06270 */
[----:B------:R-:W-:Y:S01]  /*18b0*/  VIADD R52, R52, 0x8 ;  /* 0x0000000834347836 */ /* 0x000fe20000000000 */
[----:B------:R-:W-:Y:S02]  /*18c0*/  FSEL R42, R73, R42, !P1 ;  /* 0x0000002a492a7208 */ /* 0x000fe40004800000 */
[----:B------:R-:W-:Y:S02]  /*18d0*/  FSEL R43, R74, R43, !P1 ;  /* 0x0000002b4a2b7208 */ /* 0x000fe40004800000 */
[----:B------:R-:W-:Y:S02]  /*18e0*/  FSEL R44, R75, R44, !P1 ;  /* 0x0000002c4b2c7208 */ /* 0x000fe40004800000 */
[----:B------:R-:W-:Y:S02]  /*18f0*/  FSEL R45, R76, R45, !P1 ;  /* 0x0000002d4c2d7208 */ /* 0x000fe40004800000 */
[----:B------:R-:W-:-:S02]  /*1900*/  FSEL R46, R77, R46, !P1 ;  /* 0x0000002e4d2e7208 */ /* 0x000fc40004800000 */
[----:B------:R-:W-:Y:S02]  /*1910*/  FSEL R47, R78, R47, !P1 ;  /* 0x0000002f4e2f7208 */ /* 0x000fe40004800000 */
[----:B------:R-:W-:Y:S02]  /*1920*/  FSEL R48, R79, R48, !P1 ;  /* 0x000000304f307208 */ /* 0x000fe40004800000 */
[----:B------:R-:W-:Y:S02]  /*1930*/  FSEL R49, R80, R49, !P1 ;  /* 0x0000003150317208 */ /* 0x000fe40004800000 */
[----:B------:R-:W-:Y:S02]  /*1940*/  FSEL R34, R81, R34, !P1 ;  /* 0x0000002251227208 */ /* 0x000fe40004800000 */
[----:B------:R-:W-:Y:S02]  /*1950*/  FSEL R35, R82, R35, !P1 ;  /* 0x0000002352237208 */ /* 0x000fe40004800000 */
[----:B------:R-:W-:Y:S01]  /*1960*/  FSEL R36, R83, R36, !P1 ;  /* 0x0000002453247208 */ /* 0x000fe20004800000 */
[----:B------:R-:W-:Y:S01]  /*1970*/  STS [R17], R65 ;  /* 0x0000004111007388 */ /* 0x000fe20000000800 */
[----:B------:R-:W-:-:S02]  /*1980*/  FSEL R37, R84, R37, !P1 ;  /* 0x0000002554257208 */ /* 0x000fc40004800000 */
[----:B------:R-:W-:Y:S01]  /*1990*/  FSEL R38, R85, R38, !P1 ;  /* 0x0000002655267208 */ /* 0x000fe20004800000 */
[----:B------:R-:W-:Y:S01]  /*19a0*/  STS [R17+0x100], R66 ;  /* 0x0001004211007388 */ /* 0x000fe20000000800 */
[----:B------:R-:W-:Y:S02]  /*19b0*/  FSEL R39, R86, R39, !P1 ;  /* 0x0000002756277208 */ /* 0x000fe40004800000 */
[----:B------:R-:W-:Y:S01]  /*19c0*/  FSEL R40, R87, R40, !P1 ;  /* 0x0000002857287208 */ /* 0x000fe20004800000 */
[----:B------:R-:W-:Y:S01]  /*19d0*/  STS [R17+0x200], R67 ;  /* 0x0002004311007388 */ /* 0x000fe20000000800 */
[----:B------:R-:W-:Y:S02]  /*19e0*/  FSEL R41, R88, R41, !P1 ;  /* 0x0000002958297208 */ /* 0x000fe40004800000 */
[----:B------:R-:W-:Y:S01]  /*19f0*/  FSEL R26, R57, R26, !P1 ;  /* 0x0000001a391a7208 */ /* 0x000fe20004800000 */
[----:B------:R-:W-:Y:S01]  /*1a00*/  STS [R17+0x300], R68 ;  /* 0x0003004411007388 */ /* 0x000fe20000000800 */
        /* <DEDUP_REMOVED lines=9> */
[----:B------:R-:W-:-:S03]  /*1aa0*/  FSEL R33, R64, R33, !P1 ;  /* 0x0000002140217208 */ /* 0x000fc60004800000 */
[----:B------:R-:W-:Y:S01]  /*1ab0*/  STS [R17+0x700], R72 ;  /* 0x0007004811007388 */ /* 0x000fe20000000800 */
[----:B------:R-:W-:Y:S06]  /*1ac0*/  BAR.SYNC.DEFER_BLOCKING 0x0 ;  /* 0x0000000000007b1d */ /* 0x000fec0000010000 */
[----:B------:R-:W0:Y:S04]  /*1ad0*/  LDS.128 R4, [R18] ;  /* 0x0000000012047984 */ /* 0x000e280000000c00 */
[----:B------:R-:W1:Y:S04]  /*1ae0*/  LDS.128 R8, [R19+0x2000] ;  /* 0x0020000013087984 */ /* 0x000e680000000c00 */
[----:B0-----:R0:W-:Y:S01]  /*1af0*/  @!P0 STG.E.128 desc[UR6][R20.64], R4 ;  /* 0x0000000414008986 */ /* 0x0011e2000c101d06 */
[----:B------:R-:W-:-:S03]  /*1b00*/  IADD3 R24, P0, R24, 0x200, RZ ;  /* 0x0000020018187810 */ /* 0x000fc60007f1e0ff */
[----:B-1----:R1:W-:Y:S02]  /*1b10*/  @!P2 STG.E.128 desc[UR6][R22.64], R8 ;  /* 0x000000081600a986 */ /* 0x0023e4000c101d06 */
[----:B------:R-:W-:Y:S01]  /*1b20*/  IMAD.X R25, RZ, RZ, R25, P0 ;  /* 0x000000ffff197224 */ /* 0x000fe200000e0619 */
[----:B------:R-:W-:-:S04]  /*1b30*/  ISETP.GE.U32.AND P0, PT, R24, 0x10000, PT ;  /* 0x000100001800780c */ /* 0x000fc80003f06070 */
[----:B------:R-:W-:Y:S02]  /*1b40*/  ISETP.GE.U32.AND.EX P0, PT, R25, RZ, PT, P0 ;  /* 0x000000ff1900720c */ /* 0x000fe40003f06100 */
[----:B0-----:R-:W-:Y:S02]  /*1b50*/  IADD3 R20, P4, R20, 0x800, RZ ;  /* 0x0000080014147810 */ /* 0x001fe40007f9e0ff */
[----:B-1----:R-:W-:-:S03]  /*1b60*/  IADD3 R22, P3, R22, 0x800, RZ ;  /* 0x0000080016167810 */ /* 0x002fc60007f7e0ff */
[----:B------:R-:W-:Y:S02]  /*1b70*/  IMAD.X R21, RZ, RZ, R21, P4 ;  /* 0x000000ffff157224 */ /* 0x000fe400020e0615 */
[----:B------:R-:W-:-:S04]  /*1b80*/  IMAD.X R23, RZ, RZ, R23, P3 ;  /* 0x000000ffff177224 */ /* 0x000fc800018e0617 */
[----:B------:R-:W-:Y:S05]  /*1b90*/  @!P0 BRA `(.L_x_1) ;  /* 0xffffffe800888947 */ /* 0x000fea000383ffff */
[----:B------:R-:W-:Y:S01]  /*1ba0*/  FADD R5, R26, R27 ;  /* 0x0000001b1a057221 */ /* 0x000fe20000000000 */
[----:B------:R-:W-:Y:S01]  /*1bb0*/  FMUL R8, R27, 0.25 ;  /* 0x3e8000001b087820 */ /* 0x000fe20000400000 */
[C---:B------:R-:W-:Y:S01]  /*1bc0*/  FMUL R11, R28.reuse, 0.25 ;  /* 0x3e8000001c0b7820 */ /* 0x040fe20000400000 */
[----:B------:R-:W-:Y:S01]  /*1bd0*/  FMUL R16, R29, 0.25 ;  /* 0x3e8000001d107820 */ /* 0x000fe20000400000 */
[C---:B------:R-:W-:Y:S01]  /*1be0*/  FMUL R6, R5.reuse, 0.25 ;  /* 0x3e80000005067820 */ /* 0x040fe20000400000 */
[C---:B------:R-:W-:Y:S01]  /*1bf0*/  FSETP.GEU.AND P2, PT, |R5|.reuse, 1.175494350822287508e-38, PT ;  /* 0x008000000500780b */ /* 0x040fe20003f4e200 */
[----:B------:R-:W-:Y:S01]  /*1c00*/  FADD R10, R28, R5 ;  /* 0x000000051c0a7221 */ /* 0x000fe20000000000 */
[C---:B------:R-:W-:Y:S01]  /*1c10*/  FSETP.GT.AND P0, PT, |R5|.reuse, 8.50705917302346158658e+37, PT ;  /* 0x7e8000000500780b */ /* 0x040fe20003f04200 */
[----:B------:R-:W-:Y:S01]  /*1c20*/  FADD R43, -R42, R43 ;  /* 0x0000002b2a2b7221 */ /* 0x000fe20000000100 */
[----:B------:R-:W-:Y:S01]  /*1c30*/  FSETP.NEU.AND P3, PT, R5, RZ, PT ;  /* 0x000000ff0500720b */ /* 0x000fe20003f6d000 */
[----:B------:R-:W-:Y:S01]  /*1c40*/  FMUL R9, R10, 0.25 ;  /* 0x3e8000000a097820 */ /* 0x000fe20000400000 */
[----:B------:R-:W-:Y:S01]  /*1c50*/  FSEL R6, R6, R5, P0 ;  /* 0x0000000506067208 */ /* 0x000fe20000000000 */
[----:B------:R-:W-:Y:S01]  /*1c60*/  FADD R15, R29, R10 ;  /* 0x0000000a1d0f7221 */ /* 0x000fe20000000000 */
[----:B------:R-:W-:Y:S01]  /*1c70*/  FSETP.GEU.AND P4, PT, |R10|, 1.175494350822287508e-38, PT ;  /* 0x008000000a00780b */ /* 0x000fe20003f8e200 */
[----:B------:R-:W-:Y:S01]  /*1c80*/  FMUL R7, R43, R43 ;  /* 0x0000002b2b077220 */ /* 0x000fe20000400000 */
[----:B------:R-:W-:Y:S01]  /*1c90*/  FSEL R27, R8, R27, P0 ;  /* 0x0000001b081b7208 */ /* 0x000fe20000000000 */
[C---:B------:R-:W-:Y:S01]  /*1ca0*/  FMUL R8, R15.reuse, 0.25 ;  /* 0x3e8000000f087820 */ /* 0x040fe20000400000 */
[----:B------:R-:W-:Y:S01]  /*1cb0*/  FSETP.GT.AND P0, PT, |R10|, 8.50705917302346158658e+37, PT ;  /* 0x7e8000000a00780b */ /* 0x000fe20003f04200 */
[----:B------:R-:W-:Y:S01]  /*1cc0*/  @!P2 FMUL R6, R6, 16777216 ;  /* 0x4b8000000606a820 */ /* 0x000fe20000400000 */
[----:B------:R-:W-:Y:S01]  /*1cd0*/  FSETP.GT.AND P1, PT, |R15|, 8.50705917302346158658e+37, PT ;  /* 0x7e8000000f00780b */ /* 0x000fe20003f24200 */
[----:B------:R-:W-:Y:S01]  /*1ce0*/  @!P2 FMUL R27, R27, 16777216 ;  /* 0x4b8000001b1ba820 */ /* 0x000fe20000400000 */
[----:B------:R-:W-:Y:S01]  /*1cf0*/  FSEL R9, R9, R10, P0 ;  /* 0x0000000a09097208 */ /* 0x000fe20000000000 */
[----:B------:R-:W-:Y:S01]  /*1d00*/  FMUL R18, R31, 0.25 ;  /* 0x3e8000001f127820 */ /* 0x000fe20000400000 */
[----:B------:R-:W-:Y:S01]  /*1d10*/  FSEL R28, R11, R28, P0 ;  /* 0x0000001c0b1c7208 */ /* 0x000fe20000000000 */
[----:B------:R-:W0:Y:S01]  /*1d20*/  MUFU.RCP R6, R6 ;  /* 0x0000000600067308 */ /* 0x000e220000001000 */
[----:B------:R-:W-:Y:S01]  /*1d30*/  FSETP.GEU.AND P0, PT, |R15|, 1.175494350822287508e-38, PT ;  /* 0x008000000f00780b */ /* 0x000fe20003f0e200 */
[----:B------:R-:W-:Y:S01]  /*1d40*/  @!P4 FMUL R9, R9, 16777216 ;  /* 0x4b8000000909c820 */ /* 0x000fe20000400000 */
[----:B------:R-:W-:Y:S01]  /*1d50*/  FSEL R29, R16, R29, P1 ;  /* 0x0000001d101d7208 */ /* 0x000fe20000800000 */
[----:B------:R-:W-:Y:S01]  /*1d60*/  FADD R16, R30, R15 ;  /* 0x0000000f1e107221 */ /* 0x000fe20000000000 */
[----:B------:R-:W-:Y:S01]  /*1d70*/  FSEL R8, R8, R15, P1 ;  /* 0x0000000f08087208 */ /* 0x000fe20000800000 */
[----:B------:R-:W-:Y:S01]  /*1d80*/  @!P4 FMUL R28, R28, 16777216 ;  /* 0x4b8000001c1cc820 */ /* 0x000fe20000400000 */
[----:B------:R-:W-:Y:S01]  /*1d90*/  FADD R35, R34, R35 ;  /* 0x0000002322237221 */ /* 0x000fe20000000000 */
[----:B------:R-:W1:Y:S01]  /*1da0*/  MUFU.RCP R9, R9 ;  /* 0x0000000900097308 */ /* 0x000e620000001000 */
[C---:B------:R-:W-:Y:S01]  /*1db0*/  FSETP.GEU.AND P4, PT, |R16|.reuse, 1.175494350822287508e-38, PT ;  /* 0x008000001000780b */ /* 0x040fe20003f8e200 */
[----:B------:R-:W-:Y:S01]  /*1dc0*/  FADD R19, R31, R16 ;  /* 0x000000101f137221 */ /* 0x000fe20000000000 */
[C---:B------:R-:W-:Y:S01]  /*1dd0*/  FMUL R11, R16.reuse, 0.25 ;  /* 0x3e800000100b7820 */ /* 0x040fe20000400000 */
[----:B------:R-:W-:Y:S01]  /*1de0*/  FSETP.GT.AND P1, PT, |R16|, 8.50705917302346158658e+37, PT ;  /* 0x7e8000001000780b */ /* 0x000fe20003f24200 */
[----:B------:R-:W-:Y:S01]  /*1df0*/  FMUL R7, R26, R7 ;  /* 0x000000071a077220 */ /* 0x000fe20000400000 */
[----:B------:R-:W-:Y:S01]  /*1e00*/  @!P0 FMUL R8, R8, 16777216 ;  /* 0x4b80000008088820 */ /* 0x000fe20000400000 */
[----:B0-----:R-:W-:Y:S01]  /*1e10*/  FMUL R6, R6, R27 ;  /* 0x0000001b06067220 */ /* 0x001fe20000400000 */
[----:B------:R-:W-:Y:S01]  /*1e20*/  FSETP.GT.AND P2, PT, |R19|, 8.50705917302346158658e+37, PT ;  /* 0x7e8000001300780b */ /* 0x000fe20003f44200 */
[----:B------:R-:W-:Y:S01]  /*1e30*/  @!P0 FMUL R29, R29, 16777216 ;  /* 0x4b8000001d1d8820 */ /* 0x000fe20000400000 */
[----:B------:R-:W-:Y:S01]  /*1e40*/  FSEL R11, R11, R16, P1 ;  /* 0x000000100b0b7208 */ /* 0x000fe20000800000 */
[----:B------:R-:W-:Y:S01]  /*1e50*/  FMUL R17, R30, 0.25 ;  /* 0x3e8000001e117820 */ /* 0x000fe20000400000 */
[----:B------:R-:W-:Y:S01]  /*1e60*/  FSEL R6, R6, RZ, P3 ;  /* 0x000000ff06067208 */ /* 0x000fe20001800000 */
[----:B------:R-:W0:Y:S01]  /*1e70*/  MUFU.RCP R8, R8 ;  /* 0x0000000800087308 */ /* 0x000e220000001000 */
[----:B------:R-:W-:Y:S01]  /*1e80*/  FSETP.GEU.AND P3, PT, |R19|, 1.175494350822287508e-38, PT ;  /* 0x008000001300780b */ /* 0x000fe20003f6e200 */
[----:B-1----:R-:W-:Y:S01]  /*1e90*/  FMUL R9, R9, R28 ;  /* 0x0000001c09097220 */ /* 0x002fe20000400000 */
[----:B------:R-:W-:Y:S01]  /*1ea0*/  FSETP.NEU.AND P0, PT, R10, RZ, PT ;  /* 0x000000ff0a00720b */ /* 0x000fe20003f0d000 */
[----:B------:R-:W-:Y:S01]  /*1eb0*/  FFMA R43, R43, R6, R42 ;  /* 0x000000062b2b7223 */ /* 0x000fe2000000002a */
[----:B------:R-:W-:Y:S01]  /*1ec0*/  FSEL R31, R18, R31, P2 ;  /* 0x0000001f121f7208 */ /* 0x000fe20001000000 */
[----:B------:R-:W-:Y:S01]  /*1ed0*/  FFMA R7, R6, R7, R35 ;  /* 0x0000000706077223 */ /* 0x000fe20000000023 */
[----:B------:R-:W-:Y:S01]  /*1ee0*/  FMUL R18, R19, 0.25 ;  /* 0x3e80000013127820 */ /* 0x000fe20000400000 */
[----:B------:R-:W-:Y:S01]  /*1ef0*/  FADD R44, R44, -R43 ;  /* 0x8000002b2c2c7221 */ /* 0x000fe20000000000 */
[----:B------:R-:W-:Y:S01]  /*1f00*/  FSEL R9, R9, RZ, P0 ;  /* 0x000000ff09097208 */ /* 0x000fe20000000000 */
[----:B------:R-:W-:Y:S01]  /*1f10*/  @!P4 FMUL R11, R11, 16777216 ;  /* 0x4b8000000b0bc820 */ /* 0x000fe20000400000 */
[----:B------:R-:W-:Y:S01]  /*1f20*/  FADD R20, R32, R19 ;  /* 0x0000001320147221 */ /* 0x000fe20000000000 */
[----:B------:R-:W-:Y:S01]  /*1f30*/  FMUL R6, R44, R44 ;  /* 0x0000002c2c067220 */ /* 0x000fe20000400000 */
[----:B------:R-:W-:Y:S01]  /*1f40*/  FSEL R18, R18, R19, P2 ;  /* 0x0000001312127208 */ /* 0x000fe20001000000 */
[----:B------:R-:W-:Y:S01]  /*1f50*/  FADD R36, R36, R7 ;  /* 0x0000000724247221 */ /* 0x000fe20000000000 */
[----:B------:R-:W-:Y:S01]  /*1f60*/  FFMA R44, R44, R9, R43 ;  /* 0x000000092c2c7223 */ /* 0x000fe2000000002b */
[----:B------:R-:W-:Y:S01]  /*1f70*/  FMUL R6, R5, R6 ;  /* 0x0000000605067220 */ /* 0x000fe20000400000 */
[----:B------:R-:W-:Y:S01]  /*1f80*/  FSEL R30, R17, R30, P1 ;  /* 0x0000001e111e7208 */ /* 0x000fe20000800000 */
[----:B------:R-:W1:Y:S01]  /*1f90*/  MUFU.RCP R11, R11 ;  /* 0x0000000b000b7308 */ /* 0x000e620000001000 */
[----:B------:R-:W-:Y:S01]  /*1fa0*/  FMUL R5, R32, 0.25 ;  /* 0x3e80000020057820 */ /* 0x000fe20000400000 */
[C---:B------:R-:W-:Y:S01]  /*1fb0*/  FSETP.GT.AND P1, PT, |R20|.reuse, 8.50705917302346158658e+37, PT ;  /* 0x7e8000001400780b */ /* 0x040fe20003f24200 */
[----:B------:R-:W-:Y:S01]  /*1fc0*/  FFMA R6, R9, R6, R36 ;  /* 0x0000000609067223 */ /* 0x000fe20000000024 */
[----:B------:R-:W-:Y:S01]  /*1fd0*/  FSETP.GEU.AND P0, PT, |R20|, 1.175494350822287508e-38, PT ;  /* 0x008000001400780b */ /* 0x000fe20003f0e200 */
[----:B------:R-:W-:Y:S01]  /*1fe0*/  @!P3 FMUL R18, R18, 16777216 ;  /* 0x4b8000001212b820 */ /* 0x000fe20000400000 */
[----:B------:R-:W-:Y:S01]  /*1ff0*/  FADD R45, R45, -R44 ;  /* 0x8000002c2d2d7221 */ /* 0x000fe20000000000 */
[----:B------:R-:W-:Y:S01]  /*2000*/  FADD R9, R33, R20 ;  /* 0x0000001421097221 */ /* 0x000fe20000000000 */
[----:B0-----:R-:W-:Y:S01]  /*2010*/  FMUL R8, R8, R29 ;  /* 0x0000001d08087220 */ /* 0x001fe20000400000 */
[----:B------:R-:W-:Y:S01]  /*2020*/  FMUL R7, R20, 0.25 ;  /* 0x3e80000014077820 */ /* 0x000fe20000400000 */
[----:B------:R-:W-:Y:S01]  /*2030*/  FSEL R32, R5, R32, P1 ;  /* 0x0000002005207208 */ /* 0x000fe20000800000 */
[----:B------:R-:W-:Y:S01]  /*2040*/  FMUL R5, R45, R45 ;  /* 0x0000002d2d057220 */ /* 0x000fe20000400000 */
[----:B------:R-:W-:Y:S01]  /*2050*/  FSETP.NEU.AND P2, PT, R15, RZ, PT ;  /* 0x000000ff0f00720b */ /* 0x000fe20003f4d000 */
[----:B------:R-:W-:Y:S01]  /*2060*/  @!P3 FMUL R31, R31, 16777216 ;  /* 0x4b8000001f1fb820 */ /* 0x000fe20000400000 */
[----:B------:R-:W-:Y:S01]  /*2070*/  FSETP.GEU.AND P3, PT, |R9|, 1.175494350822287508e-38, PT ;  /* 0x008000000900780b */ /* 0x000fe20003f6e200 */
[----:B------:R-:W0:Y:S01]  /*2080*/  MUFU.RCP R18, R18 ;  /* 0x0000001200127308 */ /* 0x000e220000001000 */
[----:B------:R-:W-:Y:S01]  /*2090*/  FADD R37, R37, R6 ;  /* 0x0000000625257221 */ /* 0x000fe20000000000 */
[----:B------:R-:W-:Y:S01]  /*20a0*/  FSEL R8, R8, RZ, P2 ;  /* 0x000000ff08087208 */ /* 0x000fe20001000000 */
[----:B------:R-:W-:Y:S01]  /*20b0*/  FMUL R5, R10, R5 ;  /* 0x000000050a057220 */ /* 0x000fe20000400000 */
[----:B------:R-:W-:Y:S01]  /*20c0*/  FSEL R7, R7, R20, P1 ;  /* 0x0000001407077208 */ /* 0x000fe20000800000 */
[C---:B------:R-:W-:Y:S01]  /*20d0*/  FMUL R6, R9.reuse, 0.25 ;  /* 0x3e80000009067820 */ /* 0x040fe20000400000 */
[----:B------:R-:W-:Y:S01]  /*20e0*/  @!P4 FMUL R30, R30, 16777216 ;  /* 0x4b8000001e1ec820 */ /* 0x000fe20000400000 */
[----:B------:R-:W-:Y:S01]  /*20f0*/  FSETP.GT.AND P1, PT, |R9|, 8.50705917302346158658e+37, PT ;  /* 0x7e8000000900780b */ /* 0x000fe20003f24200 */
[----:B------:R-:W-:Y:S01]  /*2100*/  FFMA R45, R45, R8, R44 ;  /* 0x000000082d2d7223 */ /* 0x000fe2000000002c */
[----:B------:R-:W-:Y:S01]  /*2110*/  FFMA R5, R8, R5, R37 ;  /* 0x0000000508057223 */ /* 0x000fe20000000025 */
[----:B------:R-:W-:Y:S01]  /*2120*/  @!P0 FMUL R7, R7, 16777216 ;  /* 0x4b80000007078820 */ /* 0x000fe20000400000 */
[----:B------:R-:W2:Y:S01]  /*2130*/  SHFL.BFLY PT, R22, R9, 0x10, 0x1f ;  /* 0x0e001f0009167f89 */ /* 0x000ea200000e0000 */
[----:B-1----:R-:W-:Y:S01]  /*2140*/  FMUL R11, R11, R30 ;  /* 0x0000001e0b0b7220 */ /* 0x002fe20000400000 */
[----:B------:R-:W-:Y:S01]  /*2150*/  FSEL R8, R6, R9, P1 ;  /* 0x0000000906087208 */ /* 0x000fe20000800000 */
[--C-:B------:R-:W-:Y:S01]  /*2160*/  FADD R46, R46, -R45.reuse ;  /* 0x8000002d2e2e7221 */ /* 0x100fe20000000000 */
[----:B------:R-:W-:Y:S01]  /*2170*/  FSETP.NEU.AND P2, PT, R16, RZ, PT ;  /* 0x000000ff1000720b */ /* 0x000fe20003f4d000 */
[----:B------:R-:W1:Y:S01]  /*2180*/  MUFU.RCP R7, R7 ;  /* 0x0000000700077308 */ /* 0x000e620000001000 */
[----:B0-----:R-:W-:Y:S01]  /*2190*/  FMUL R18, R18, R31 ;  /* 0x0000001f12127220 */ /* 0x001fe20000400000 */
[----:B------:R-:W-:Y:S01]  /*21a0*/  @!P3 FMUL R8, R8, 16777216 ;  /* 0x4b8000000808b820 */ /* 0x000fe20000400000 */
[----:B------:R-:W-:Y:S01]  /*21b0*/  FSEL R11, R11, RZ, P2 ;  /* 0x000000ff0b0b7208 */ /* 0x000fe20001000000 */
[C---:B------:R-:W-:Y:S01]  /*21c0*/  FMUL R6, R46.reuse, R46 ;  /* 0x0000002e2e067220 */ /* 0x040fe20000400000 */
[----:B------:R-:W-:Y:S01]  /*21d0*/  BAR.SYNC.DEFER_BLOCKING 0x0 ;  /* 0x0000000000007b1d */ /* 0x000fe20000010000 */
[----:B------:R-:W-:Y:S01]  /*21e0*/  FSETP.NEU.AND P2, PT, R19, RZ, PT ;  /* 0x000000ff1300720b */ /* 0x000fe20003f4d000 */
[----:B------:R-:W-:Y:S01]  /*21f0*/  FMUL R10, R33, 0.25 ;  /* 0x3e800000210a7820 */ /* 0x000fe20000400000 */
[----:B------:R-:W-:Y:S01]  /*2200*/  FFMA R46, R46, R11, R45 ;  /* 0x0000000b2e2e7223 */ /* 0x000fe2000000002d */
[----:B------:R-:W-:Y:S01]  /*2210*/  FADD R38, R38, R5 ;  /* 0x0000000526267221 */ /* 0x000fe20000000000 */
[----:B------:R-:W-:Y:S01]  /*2220*/  FSEL R18, R18, RZ, P2 ;  /* 0x000000ff12127208 */ /* 0x000fe20001000000 */
[----:B------:R-:W0:Y:S01]  /*2230*/  MUFU.RCP R8, R8 ;  /* 0x0000000800087308 */ /* 0x000e220000001000 */
[--C-:B------:R-:W-:Y:S01]  /*2240*/  FADD R47, R47, -R46.reuse ;  /* 0x8000002e2f2f7221 */ /* 0x100fe20000000000 */
[----:B------:R-:W-:Y:S01]  /*2250*/  FMUL R6, R15, R6 ;  /* 0x000000060f067220 */ /* 0x000fe20000400000 */
[----:B------:R-:W-:Y:S01]  /*2260*/  @!P0 FMUL R32, R32, 16777216 ;  /* 0x4b80000020208820 */ /* 0x000fe20000400000 */
[----:B------:R-:W-:Y:S01]  /*2270*/  FSEL R33, R10, R33, P1 ;  /* 0x000000210a217208 */ /* 0x000fe20000800000 */
[----:B------:R-:W-:Y:S01]  /*2280*/  FFMA R5, R47, R18, R46 ;  /* 0x000000122f057223 */ /* 0x000fe2000000002e */
[----:B------:R-:W-:Y:S01]  /*2290*/  FFMA R6, R11, R6, R38 ;  /* 0x000000060b067223 */ /* 0x000fe20000000026 */
[----:B------:R-:W-:Y:S01]  /*22a0*/  FMUL R47, R47, R47 ;  /* 0x0000002f2f2f7220 */ /* 0x000fe20000400000 */
[----:B-1----:R-:W-:Y:S01]  /*22b0*/  FMUL R7, R7, R32 ;  /* 0x0000002007077220 */ /* 0x002fe20000400000 */
[----:B------:R-:W-:Y:S01]  /*22c0*/  FSETP.NEU.AND P0, PT, R20, RZ, PT ;  /* 0x000000ff1400720b */ /* 0x000fe20003f0d000 */
[----:B------:R-:W-:Y:S01]  /*22d0*/  @!P3 FMUL R33, R33, 16777216 ;  /* 0x4b8000002121b820 */ /* 0x000fe20000400000 */
[----:B------:R-:W-:Y:S01]  /*22e0*/  FADD R39, R39, R6 ;  /* 0x0000000627277221 */ /* 0x000fe20000000000 */
[----:B------:R-:W-:Y:S01]  /*22f0*/  FMUL R47, R16, R47 ;  /* 0x0000002f102f7220 */ /* 0x000fe20000400000 */
[----:B------:R-:W-:Y:S01]  /*2300*/  FADD R48, R48, -R5 ;  /* 0x8000000530307221 */ /* 0x000fe20000000000 */
[----:B--2---:R-:W-:Y:S01]  /*2310*/  FADD R10, R9, R22 ;  /* 0x00000016090a7221 */ /* 0x004fe20000000000 */
[----:B------:R-:W-:Y:S01]  /*2320*/  FSEL R7, R7, RZ, P0 ;  /* 0x000000ff07077208 */ /* 0x000fe20000000000 */
[----:B0-----:R-:W-:Y:S01]  /*2330*/  FMUL R8, R8, R33 ;  /* 0x0000002108087220 */ /* 0x001fe20000400000 */
[----:B------:R-:W-:Y:S01]  /*2340*/  FFMA R39, R18, R47, R39 ;  /* 0x0000002f12277223 */ /* 0x000fe20000000027 */
[C---:B------:R-:W-:Y:S01]  /*2350*/  FMUL R6, R48.reuse, R48 ;  /* 0x0000003030067220 */ /* 0x040fe20000400000 */
[----:B------:R-:W-:Y:S01]  /*2360*/  FSETP.NEU.AND P0, PT, R9, RZ, PT ;  /* 0x000000ff0900720b */ /* 0x000fe20003f0d000 */
[----:B------:R-:W-:Y:S01]  /*2370*/  FFMA R48, R48, R7, R5 ;  /* 0x0000000730307223 */ /* 0x000fe20000000005 */
[----:B------:R-:W-:Y:S01]  /*2380*/  FSETP.GEU.AND P1, PT, |R10|, 1.175494350822287508e-38, PT ;  /* 0x008000000a00780b */ /* 0x000fe20003f2e200 */
[----:B------:R-:W-:Y:S01]  /*2390*/  FADD R40, R40, R39 ;  /* 0x0000002728287221 */ /* 0x000fe20000000000 */
[----:B------:R-:W-:Y:S01]  /*23a0*/  FMUL R6, R19, R6 ;  /* 0x0000000613067220 */ /* 0x000fe20000400000 */
[----:B------:R-:W-:Y:S01]  /*23b0*/  FSEL R8, R8, RZ, P0 ;  /* 0x000000ff08087208 */ /* 0x000fe20000000000 */
[C---:B------:R-:W-:Y:S01]  /*23c0*/  FMUL R5, R10.reuse, 0.25 ;  /* 0x3e8000000a057820 */ /* 0x040fe20000400000 */
[----:B------:R-:W-:Y:S01]  /*23d0*/  FSETP.GT.AND P0, PT, |R10|, 8.50705917302346158658e+37, PT ;  /* 0x7e8000000a00780b */ /* 0x000fe20003f04200 */
[----:B------:R-:W-:Y:S01]  /*23e0*/  FADD R49, R49, -R48 ;  /* 0x8000003031317221 */ /* 0x000fe20000000000 */
[----:B------:R-:W-:Y:S01]  /*23f0*/  FFMA R6, R7, R6, R40 ;  /* 0x0000000607067223 */ /* 0x000fe20000000028 */
[----:B------:R-:W0:Y:S01]  /*2400*/  SHFL.BFLY PT, R11, R10, 0x8, 0x1f ;  /* 0x0d001f000a0b7f89 */ /* 0x000e2200000e0000 */
[----:B------:R-:W-:Y:S01]  /*2410*/  FSEL R7, R5, R10, P0 ;  /* 0x0000000a05077208 */ /* 0x000fe20000000000 */
[C---:B------:R-:W-:Y:S01]  /*2420*/  FFMA R48, R49.reuse, R8, R48 ;  /* 0x0000000831307223 */ /* 0x040fe20000000030 */
[----:B------:R-:W-:Y:S01]  /*2430*/  FMUL R49, R49, R49 ;  /* 0x0000003131317220 */ /* 0x000fe20000400000 */
[----:B------:R-:W-:Y:S01]  /*2440*/  FADD R41, R41, R6 ;  /* 0x0000000629297221 */ /* 0x000fe20000000000 */
[----:B------:R-:W-:-:S02]  /*2450*/  IMAD.SHL.U32 R15, R50, 0x40, RZ ;  /* 0x00000040320f7824 */ /* 0x000fc400078e00ff */
[----:B------:R-:W-:Y:S01]  /*2460*/  @!P1 FMUL R7, R7, 16777216 ;  /* 0x4b80000007079820 */ /* 0x000fe20000400000 */
[----:B------:R-:W-:Y:S01]  /*2470*/  FMUL R49, R20, R49 ;  /* 0x0000003114317220 */ /* 0x000fe20000400000 */
[----:B------:R-:W1:Y:S01]  /*2480*/  SHFL.BFLY PT, R5, R48, 0x10, 0x1f ;  /* 0x0e001f0030057f89 */ /* 0x000e6200000e0000 */
[----:B------:R-:W-:Y:S01]  /*2490*/  ISETP.GE.AND P2, PT, R0, 0x80, PT ;  /* 0x000000800000780c */ /* 0x000fe20003f46270 */
[----:B------:R-:W-:Y:S01]  /*24a0*/  @P0 FMUL R22, R22, 0.25 ;  /* 0x3e80000016160820 */ /* 0x000fe20000400000 */
[----:B------:R-:W-:Y:S01]  /*24b0*/  FFMA R41, R8, R49, R41 ;  /* 0x0000003108297223 */ /* 0x000fe20000000029 */
[----:B------:R-:W2:Y:S01]  /*24c0*/  MUFU.RCP R7, R7 ;  /* 0x0000000700077308 */ /* 0x000ea20000001000 */
[----:B------:R-:W-:Y:S01]  /*24d0*/  FSETP.NEU.AND P0, PT, R10, RZ, PT ;  /* 0x000000ff0a00720b */ /* 0x000fe20003f0d000 */
[----:B------:R-:W-:Y:S02]  /*24e0*/  @!P1 FMUL R22, R22, 16777216 ;  /* 0x4b80000016169820 */ /* 0x000fe40000400000 */
[----:B------:R-:W3:Y:S01]  /*24f0*/  SHFL.BFLY PT, R6, R41, 0x10, 0x1f ;  /* 0x0e001f0029067f89 */ /* 0x000ee200000e0000 */
[----:B0-----:R-:W-:Y:S01]  /*2500*/  FADD R16, R10, R11 ;  /* 0x0000000b0a107221 */ /* 0x001fe20000000000 */
[----:B--2---:R-:W-:-:S04]  /*2510*/  FMUL R22, R7, R22 ;  /* 0x0000001607167220 */ /* 0x004fc80000400000 */
[----:B------:R-:W-:Y:S02]  /*2520*/  FSETP.GEU.AND P1, PT, |R16|, 1.175494350822287508e-38, PT ;  /* 0x008000001000780b */ /* 0x000fe40003f2e200 */
[----:B------:R-:W-:Y:S01]  /*2530*/  FSEL R22, R22, RZ, P0 ;  /* 0x000000ff16167208 */ /* 0x000fe20000000000 */
[----:B-1----:R-:W-:Y:S01]  /*2540*/  FADD R5, -R48, R5 ;  /* 0x0000000530057221 */ /* 0x002fe20000000100 */
[----:B------:R-:W-:-:S03]  /*2550*/  FSETP.GT.AND P0, PT, |R16|, 8.50705917302346158658e+37, PT ;  /* 0x7e8000001000780b */ /* 0x000fc60003f04200 */
[C---:B------:R-:W-:Y:S01]  /*2560*/  FMUL R8, R5.reuse, R5 ;  /* 0x0000000505087220 */ /* 0x040fe20000400000 */
[----:B------:R-:W-:Y:S01]  /*2570*/  FFMA R48, R5, R22, R48 ;  /* 0x0000001605307223 */ /* 0x000fe20000000030 */
[----:B------:R-:W-:Y:S01]  /*2580*/  FMUL R5, R16, 0.25 ;  /* 0x3e80000010057820 */ /* 0x000fe20000400000 */
[----:B---3--:R-:W-:Y:S01]  /*2590*/  FADD R41, R41, R6 ;  /* 0x0000000629297221 */ /* 0x008fe20000000000 */
[----:B------:R-:W-:Y:S02]  /*25a0*/  FMUL R8, R9, R8 ;  /* 0x0000000809087220 */ /* 0x000fe40000400000 */
[----:B------:R-:W0:Y:S01]  /*25b0*/  SHFL.BFLY PT, R7, R48, 0x8, 0x1f ;  /* 0x0d001f0030077f89 */ /* 0x000e2200000e0000 */
[----:B------:R-:W-:Y:S01]  /*25c0*/  FSEL R6, R5, R16, P0 ;  /* 0x0000001005067208 */ /* 0x000fe20000000000 */
[----:B------:R-:W-:Y:S01]  /*25d0*/  FFMA R8, R22, R8, R41 ;  /* 0x0000000816087223 */ /* 0x000fe20000000029 */
[----:B------:R-:W-:Y:S01]  /*25e0*/  LOP3.LUT R5, R0, 0x1f, RZ, 0xc0, !PT ;  /* 0x0000001f00057812 */ /* 0x000fe200078ec0ff */
[----:B------:R-:W-:Y:S01]  /*25f0*/  @P0 FMUL R11, R11, 0.25 ;  /* 0x3e8000000b0b0820 */ /* 0x000fe20000400000 */
[----:B------:R-:W-:Y:S01]  /*2600*/  FSETP.NEU.AND P0, PT, R16, RZ, PT ;  /* 0x000000ff1000720b */ /* 0x000fe20003f0d000 */
[----:B------:R-:W-:Y:S01]  /*2610*/  @!P1 FMUL R6, R6, 16777216 ;  /* 0x4b80000006069820 */ /* 0x000fe20000400000 */
[----:B------:R-:W1:Y:S01]  /*2620*/  SHFL.BFLY PT, R9, R8, 0x8, 0x1f ;  /* 0x0d001f0008097f89 */ /* 0x000e6200000e0000 */
[----:B------:R-:W-:Y:S01]  /*2630*/  @!P1 FMUL R11, R11, 16777216 ;  /* 0x4b8000000b0b9820 */ /* 0x000fe20000400000 */
[----:B------:R-:W-:-:S03]  /*2640*/  ISETP.GE.U32.AND P1, PT, R5, 0x8, PT ;  /* 0x000000080500780c */ /* 0x000fc60003f26070 */
[----:B------:R-:W2:Y:S01]  /*2650*/  MUFU.RCP R6, R6 ;  /* 0x0000000600067308 */ /* 0x000ea20000001000 */
[----:B0-----:R-:W-:Y:S01]  /*2660*/  FADD R7, -R48, R7 ;  /* 0x0000000730077221 */ /* 0x001fe20000000100 */
[----:B--2---:R-:W-:-:S03]  /*2670*/  FMUL R11, R6, R11 ;  /* 0x0000000b060b7220 */ /* 0x004fc60000400000 */
[----:B------:R-:W-:Y:S01]  /*2680*/  FMUL R5, R7, R7 ;  /* 0x0000000707057220 */ /* 0x000fe20000400000 */
[----:B------:R-:W-:Y:S01]  /*2690*/  LOP3.LUT R6, R15, 0x3c, R14, 0xf8, !PT ;  /* 0x0000003c0f067812 */ /* 0x000fe200078ef80e */
[----:B-1----:R-:W-:Y:S01]  /*26a0*/  FADD R8, R8, R9 ;  /* 0x0000000908087221 */ /* 0x002fe20000000000 */
[----:B------:R-:W-:Y:S01]  /*26b0*/  FSEL R11, R11, RZ, P0 ;  /* 0x000000ff0b0b7208 */ /* 0x000fe20000000000 */
[----:B------:R-:W-:Y:S02]  /*26c0*/  FMUL R5, R10, R5 ;  /* 0x000000050a057220 */ /* 0x000fe40000400000 */
[----:B------:R-:W-:Y:S02]  /*26d0*/  @!P1 STS [R6+UR4+0x400], R16 ;  /* 0x0004001006009988 */ /* 0x000fe40008000804 */
[----:B------:R-:W-:Y:S01]  /*26e0*/  FFMA R7, R7, R11, R48 ;  /* 0x0000000b07077223 */ /* 0x000fe20000000030 */
[----:B------:R-:W-:-:S04]  /*26f0*/  FFMA R5, R11, R5, R8 ;  /* 0x000000050b057223 */ /* 0x000fc80000000008 */
[----:B------:R-:W-:Y:S04]  /*2700*/  @!P1 STS [R6+UR4], R7 ;  /* 0x0000000706009988 */ /* 0x000fe80008000804 */
[----:B------:R-:W-:Y:S01]  /*2710*/  @!P1 STS [R6+UR4+0x200], R5 ;  /* 0x0002000506009988 */ /* 0x000fe20008000804 */
[----:B------:R-:W-:Y:S06]  /*2720*/  BAR.SYNC.DEFER_BLOCKING 0x0 ;  /* 0x0000000000007b1d */ /* 0x000fec0000010000 */
[----:B------:R-:W0:Y:S04]  /*2730*/  @!P2 LDS R3, [R13+UR4+0x400] ;  /* 0x000400040d03a984 */ /* 0x000e280008000800 */
[----:B------:R-:W1:Y:S04]  /*2740*/  @!P2 LDS R2, [R13+UR4] ;  /* 0x000000040d02a984 */ /* 0x000e680008000800 */
[----:B------:R-:W2:Y:S04]  /*2750*/  @!P2 LDS R4, [R13+UR4+0x200] ;  /* 0x000200040d04a984 */ /* 0x000ea80008000800 */
[----:B0-----:R-:W0:Y:S04]  /*2760*/  SHFL.BFLY PT, R8, R3, 0x8, 0x1f ;  /* 0x0d001f0003087f89 */ /* 0x001e2800000e0000 */
[----:B-1----:R-:W1:Y:S04]  /*2770*/  SHFL.BFLY PT, R5, R2, 0x8, 0x1f ;  /* 0x0d001f0002057f89 */ /* 0x002e6800000e0000 */
[----:B--2---:R-:W2:Y:S01]  /*2780*/  SHFL.BFLY PT, R7, R4, 0x8, 0x1f ;  /* 0x0d001f0004077f89 */ /* 0x004ea200000e0000 */
[----:B0-----:R-:W-:-:S04]  /*2790*/  FADD R9, R3, R8 ;  /* 0x0000000803097221 */ /* 0x001fc80000000000 */
[C---:B------:R-:W-:Y:S01]  /*27a0*/  FMUL R10, R9.reuse, 0.25 ;  /* 0x3e800000090a7820 */ /* 0x040fe20000400000 */
[C---:B------:R-:W-:Y:S01]  /*27b0*/  FSETP.GEU.AND P1, PT, |R9|.reuse, 1.175494350822287508e-38, PT ;  /* 0x008000000900780b */ /* 0x040fe20003f2e200 */
[----:B------:R-:W0:Y:S01]  /*27c0*/  SHFL.BFLY PT, R16, R9, 0x4, 0x1f ;  /* 0x0c801f0009107f89 */ /* 0x000e2200000e0000 */
[----:B------:R-:W-:Y:S01]  /*27d0*/  FSETP.GT.AND P0, PT, |R9|, 8.50705917302346158658e+37, PT ;  /* 0x7e8000000900780b */ /* 0x000fe20003f04200 */
[----:B-1----:R-:W-:Y:S01]  /*27e0*/  FADD R5, -R2, R5 ;  /* 0x0000000502057221 */ /* 0x002fe20000000100 */
[----:B--2---:R-:W-:Y:S02]  /*27f0*/  FADD R4, R4, R7 ;  /* 0x0000000704047221 */ /* 0x004fe40000000000 */
[----:B------:R-:W-:Y:S01]  /*2800*/  FSEL R10, R10, R9, P0 ;  /* 0x000000090a0a7208 */ /* 0x000fe20000000000 */
[----:B------:R-:W-:-:S04]  /*2810*/  FMUL R6, R5, R5 ;  /* 0x0000000505067220 */ /* 0x000fc80000400000 */
[----:B------:R-:W-:Y:S02]  /*2820*/  FMUL R6, R3, R6 ;  /* 0x0000000603067220 */ /* 0x000fe40000400000 */
[----:B------:R-:W-:Y:S02]  /*2830*/  @!P1 FMUL R10, R10, 16777216 ;  /* 0x4b8000000a0a9820 */ /* 0x000fe40000400000 */
[----:B------:R-:W-:Y:S02]  /*2840*/  @P0 FMUL R8, R8, 0.25 ;  /* 0x3e80000008080820 */ /* 0x000fe40000400000 */
[----:B------:R1:W2:Y:S02]  /*2850*/  MUFU.RCP R11, R10 ;  /* 0x0000000a000b7308 */ /* 0x0002a40000001000 */
[----:B------:R-:W-:Y:S01]  /*2860*/  @!P1 FMUL R8, R8, 16777216 ;  /* 0x4b80000008089820 */ /* 0x000fe20000400000 */
[C---:B------:R-:W-:Y:S01]  /*2870*/  FSETP.NEU.AND P1, PT, R9.reuse, RZ, PT ;  /* 0x000000ff0900720b */ /* 0x040fe20003f2d000 */
[----:B0-----:R-:W-:-:S05]  /*2880*/  FADD R17, R9, R16 ;  /* 0x0000001009117221 */ /* 0x001fca0000000000 */
[----:B------:R-:W-:Y:S01]  /*2890*/  FSETP.GEU.AND P2, PT, |R17|, 1.175494350822287508e-38, PT ;  /* 0x008000001100780b */ /* 0x000fe20003f4e200 */
[----:B-1----:R-:W0:Y:S01]  /*28a0*/  SHFL.BFLY PT, R10, R17, 0x2, 0x1f ;  /* 0x0c401f00110a7f89 */ /* 0x002e2200000e0000 */
[----:B--2---:R-:W-:Y:S01]  /*28b0*/  FMUL R11, R11, R8 ;  /* 0x000000080b0b7220 */ /* 0x004fe20000400000 */
[C---:B------:R-:W-:Y:S01]  /*28c0*/  FMUL R8, R17.reuse, 0.25 ;  /* 0x3e80000011087820 */ /* 0x040fe20000400000 */
[----:B------:R-:W-:-:S03]  /*28d0*/  FSETP.GT.AND P0, PT, |R17|, 8.50705917302346158658e+37, PT ;  /* 0x7e8000001100780b */ /* 0x000fc60003f04200 */
[----:B------:R-:W-:Y:S02]  /*28e0*/  FSEL R11, R11, RZ, P1 ;  /* 0x000000ff0b0b7208 */ /* 0x000fe40000800000 */
[----:B------:R-:W-:Y:S02]  /*28f0*/  FSEL R8, R8, R17, P0 ;  /* 0x0000001108087208 */ /* 0x000fe40000000000 */
[----:B------:R-:W-:Y:S01]  /*2900*/  FSETP.NEU.AND P1, PT, R17, RZ, PT ;  /* 0x000000ff1100720b */ /* 0x000fe20003f2d000 */
[----:B------:R-:W-:Y:S01]  /*2910*/  FFMA R2, R5, R11, R2 ;  /* 0x0000000b05027223 */ /* 0x000fe20000000002 */
[----:B------:R-:W-:Y:S01]  /*2920*/  FFMA R4, R11, R6, R4 ;  /* 0x000000060b047223 */ /* 0x000fe20000000004 */
[----:B------:R-:W-:-:S03]  /*2930*/  @!P2 FMUL R8, R8, 16777216 ;  /* 0x4b8000000808a820 */ /* 0x000fc60000400000 */
[----:B------:R-:W1:Y:S01]  /*2940*/  SHFL.BFLY PT, R3, R2, 0x4, 0x1f ;  /* 0x0c801f0002037f89 */ /* 0x000e6200000e0000 */
[----:B------:R-:W2:Y:S01]  /*2950*/  MUFU.RCP R7, R8 ;  /* 0x0000000800077308 */ /* 0x000ea20000001000 */
[----:B------:R-:W-:Y:S02]  /*2960*/  @P0 FMUL R16, R16, 0.25 ;  /* 0x3e80000010100820 */ /* 0x000fe40000400000 */
[----:B------:R-:W3:Y:S02]  /*2970*/  SHFL.BFLY PT, R5, R4, 0x4, 0x1f ;  /* 0x0c801f0004057f89 */ /* 0x000ee400000e0000 */
[----:B------:R-:W-:Y:S01]  /*2980*/  @!P2 FMUL R16, R16, 16777216 ;  /* 0x4b8000001010a820 */ /* 0x000fe20000400000 */
[----:B0-----:R-:W-:-:S04]  /*2990*/  FADD R11, R17, R10 ;  /* 0x0000000a110b7221 */ /* 0x001fc80000000000 */
[C---:B------:R-:W-:Y:S01]  /*29a0*/  FMUL R6, R11.reuse, 0.25 ;  /* 0x3e8000000b067820 */ /* 0x040fe20000400000 */
[C---:B------:R-:W-:Y:S02]  /*29b0*/  FSETP.GEU.AND P2, PT, |R11|.reuse, 1.175494350822287508e-38, PT ;  /* 0x008000000b00780b */ /* 0x040fe40003f4e200 */
[----:B------:R-:W-:Y:S01]  /*29c0*/  FSETP.GT.AND P0, PT, |R11|, 8.50705917302346158658e+37, PT ;  /* 0x7e8000000b00780b */ /* 0x000fe20003f04200 */
[----:B--2---:R-:W-:Y:S02]  /*29d0*/  FMUL R7, R7, R16 ;  /* 0x0000001007077220 */ /* 0x004fe40000400000 */
[----:B------:R-:W0:Y:S01]  /*29e0*/  SHFL.BFLY PT, R16, R11, 0x1, 0x1f ;  /* 0x0c201f000b107f89 */ /* 0x000e2200000e0000 */
[----:B------:R-:W-:Y:S02]  /*29f0*/  FSEL R8, R6, R11, P0 ;  /* 0x0000000b06087208 */ /* 0x000fe40000000000 */
[----:B------:R-:W-:Y:S01]  /*2a00*/  FSEL R7, R7, RZ, P1 ;  /* 0x000000ff07077208 */ /* 0x000fe20000800000 */
[----:B-1----:R-:W-:-:S04]  /*2a10*/  FADD R3, -R2, R3 ;  /* 0x0000000302037221 */ /* 0x002fc80000000100 */
[----:B------:R-:W-:Y:S01]  /*2a20*/  @!P2 FMUL R8, R8, 16777216 ;  /* 0x4b8000000808a820 */ /* 0x000fe20000400000 */
[C---:B------:R-:W-:Y:S01]  /*2a30*/  FMUL R6, R3.reuse, R3 ;  /* 0x0000000303067220 */ /* 0x040fe20000400000 */
[----:B------:R-:W-:Y:S01]  /*2a40*/  FFMA R2, R3, R7, R2 ;  /* 0x0000000703027223 */ /* 0x000fe20000000002 */
[----:B---3--:R-:W-:Y:S01]  /*2a50*/  FADD R4, R4, R5 ;  /* 0x0000000504047221 */ /* 0x008fe20000000000 */
[----:B------:R-:W-:Y:S01]  /*2a60*/  @P0 FMUL R10, R10, 0.25 ;  /* 0x3e8000000a0a0820 */ /* 0x000fe20000400000 */
[----:B------:R-:W-:Y:S01]  /*2a70*/  FMUL R6, R9, R6 ;  /* 0x0000000609067220 */ /* 0x000fe20000400000 */
[----:B------:R-:W-:Y:S01]  /*2a80*/  FSETP.NEU.AND P0, PT, R11, RZ, PT ;  /* 0x000000ff0b00720b */ /* 0x000fe20003f0d000 */
[----:B------:R-:W1:Y:S01]  /*2a90*/  SHFL.BFLY PT, R3, R2, 0x2, 0x1f ;  /* 0x0c401f0002037f89 */ /* 0x000e6200000e0000 */
[----:B------:R-:W-:Y:S01]  /*2aa0*/  @!P2 FMUL R10, R10, 16777216 ;  /* 0x4b8000000a0aa820 */ /* 0x000fe20000400000 */
[----:B------:R-:W-:Y:S02]  /*2ab0*/  FFMA R4, R7, R6, R4 ;  /* 0x0000000607047223 */ /* 0x000fe40000000004 */
[----:B------:R-:W2:Y:S03]  /*2ac0*/  MUFU.RCP R7, R8 ;  /* 0x0000000800077308 */ /* 0x000ea60000001000 */
[----:B------:R-:W3:Y:S01]  /*2ad0*/  SHFL.BFLY PT, R5, R4, 0x2, 0x1f ;  /* 0x0c401f0004057f89 */ /* 0x000ee200000e0000 */
[----:B--2---:R-:W-:Y:S01]  /*2ae0*/  FMUL R7, R7, R10 ;  /* 0x0000000a07077220 */ /* 0x004fe20000400000 */
[----:B0-----:R-:W-:-:S04]  /*2af0*/  FADD R10, R11, R16 ;  /* 0x000000100b0a7221 */ /* 0x001fc80000000000 */
[----:B------:R-:W-:Y:S01]  /*2b00*/  FSEL R7, R7, RZ, P0 ;  /* 0x000000ff07077208 */ /* 0x000fe20000000000 */
[----:B-1----:R-:W-:Y:S01]  /*2b10*/  FADD R3, -R2, R3 ;  /* 0x0000000302037221 */ /* 0x002fe20000000100 */
[C---:B------:R-:W-:Y:S01]  /*2b20*/  FSETP.GEU.AND P1, PT, |R10|.reuse, 1.175494350822287508e-38, PT ;  /* 0x008000000a00780b */ /* 0x040fe20003f2e200 */
[C---:B------:R-:W-:Y:S01]  /*2b30*/  FMUL R9, R10.reuse, 0.25 ;  /* 0x3e8000000a097820 */ /* 0x040fe20000400000 */
[----:B------:R-:W-:Y:S01]  /*2b40*/  FSETP.GT.AND P0, PT, |R10|, 8.50705917302346158658e+37, PT ;  /* 0x7e8000000a00780b */ /* 0x000fe20003f04200 */
[C---:B------:R-:W-:Y:S01]  /*2b50*/  FFMA R2, R3.reuse, R7, R2 ;  /* 0x0000000703027223 */ /* 0x040fe20000000002 */
[----:B------:R-:W-:Y:S01]  /*2b60*/  FMUL R6, R3, R3 ;  /* 0x0000000303067220 */ /* 0x000fe20000400000 */
[----:B---3--:R-:W-:Y:S01]  /*2b70*/  FADD R4, R4, R5 ;  /* 0x0000000504047221 */ /* 0x008fe20000000000 */
[----:B------:R-:W-:Y:S02]  /*2b80*/  FSEL R9, R9, R10, P0 ;  /* 0x0000000a09097208 */ /* 0x000fe40000000000 */
[----:B------:R-:W-:Y:S01]  /*2b90*/  FMUL R6, R17, R6 ;  /* 0x0000000611067220 */ /* 0x000fe20000400000 */
[----:B------:R-:W0:Y:S03]  /*2ba0*/  SHFL.BFLY PT, R3, R2, 0x1, 0x1f ;  /* 0x0c201f0002037f89 */ /* 0x000e2600000e0000 */
[----:B------:R-:W-:Y:S01]  /*2bb0*/  FFMA R4, R7, R6, R4 ;  /* 0x0000000607047223 */ /* 0x000fe20000000004 */
[----:B------:R-:W-:Y:S01]  /*2bc0*/  @!P1 FMUL R9, R9, 16777216 ;  /* 0x4b80000009099820 */ /* 0x000fe20000400000 */
[----:B------:R-:W-:Y:S01]  /*2bd0*/  SHF.R.U32.HI R7, RZ, 0x3, R0 ;  /* 0x00000003ff077819 */ /* 0x000fe20000011600 */
[----:B------:R-:W-:Y:S01]  /*2be0*/  @P0 FMUL R16, R16, 0.25 ;  /* 0x3e80000010100820 */ /* 0x000fe20000400000 */
[----:B------:R-:W-:Y:S01]  /*2bf0*/  LOP3.LUT P0, RZ, R0, 0xf, RZ, 0xc0, !PT ;  /* 0x0000000f00ff7812 */ /* 0x000fe2000780c0ff */
[----:B------:R-:W1:Y:S01]  /*2c00*/  SHFL.BFLY PT, R5, R4, 0x1, 0x1f ;  /* 0x0c201f0004057f89 */ /* 0x000e6200000e0000 */
[----:B------:R-:W-:Y:S01]  /*2c10*/  SGXT.U32 R7, R7, 0x2 ;  /* 0x000000020707781a */ /* 0x000fe20000000000 */
[----:B------:R-:W2:Y:S01]  /*2c20*/  MUFU.RCP R9, R9 ;  /* 0x0000000900097308 */ /* 0x000ea20000001000 */
[----:B------:R-:W-:Y:S01]  /*2c30*/  @!P1 FMUL R16, R16, 16777216 ;  /* 0x4b80000010109820 */ /* 0x000fe20000400000 */
[----:B------:R-:W-:-:S02]  /*2c40*/  FSETP.NEU.AND P1, PT, R10, RZ, PT ;  /* 0x000000ff0a00720b */ /* 0x000fc40003f2d000 */
[----:B------:R-:W-:Y:S01]  /*2c50*/  ISETP.LT.AND P0, PT, R0, 0x80, !P0 ;  /* 0x000000800000780c */ /* 0x000fe20004701270 */
[----:B0-----:R-:W-:Y:S01]  /*2c60*/  FADD R3, -R2, R3 ;  /* 0x0000000302037221 */ /* 0x001fe20000000100 */
[----:B--2---:R-:W-:-:S11]  /*2c70*/  FMUL R16, R9, R16 ;  /* 0x0000001009107220 */ /* 0x004fd60000400000 */
[----:B------:R-:W-:Y:S01]  /*2c80*/  @P0 STS [R13+UR4+0x400], R10 ;  /* 0x0004000a0d000988 */ /* 0x000fe20008000804 */
[----:B------:R-:W-:Y:S01]  /*2c90*/  FMUL R6, R3, R3 ;  /* 0x0000000303067220 */ /* 0x000fe20000400000 */
[----:B------:R-:W-:Y:S01]  /*2ca0*/  FSEL R16, R16, RZ, P1 ;  /* 0x000000ff10107208 */ /* 0x000fe20000800000 */
[----:B-1----:R-:W-:Y:S02]  /*2cb0*/  FADD R5, R4, R5 ;  /* 0x0000000504057221 */ /* 0x002fe40000000000 */
[----:B------:R-:W-:Y:S02]  /*2cc0*/  FMUL R11, R11, R6 ;  /* 0x000000060b0b7220 */ /* 0x000fe40000400000 */
[----:B------:R-:W-:Y:S02]  /*2cd0*/  FFMA R6, R3, R16, R2 ;  /* 0x0000001003067223 */ /* 0x000fe40000000002 */
[----:B------:R-:W-:Y:S01]  /*2ce0*/  FFMA R16, R16, R11, R5 ;  /* 0x0000000b10107223 */ /* 0x000fe20000000005 */
[----:B------:R-:W0:Y:S02]  /*2cf0*/  LDC.64 R2, c[0x0][0x230] ;  /* 0x00008c00ff027b82 */ /* 0x000e240000000a00 */
[----:B------:R-:W-:Y:S04]  /*2d00*/  @P0 STS [R13+UR4], R6 ;  /* 0x000000060d000988 */ /* 0x000fe80008000804 */
[----:B------:R-:W-:Y:S02]  /*2d10*/  @P0 STS [R13+UR4+0x200], R16 ;  /* 0x000200100d000988 */ /* 0x000fe40008000804 */
[----:B------:R-:W-:Y:S01]  /*2d20*/  BAR.SYNC.DEFER_BLOCKING 0x0 ;  /* 0x0000000000007b1d */ /* 0x000fe20000010000 */
[----:B------:R-:W-:-:S04]  /*2d30*/  LOP3.LUT P0, RZ, R7, 0x3c, R14, 0xf8, !PT ;  /* 0x0000003c07ff7812 */ /* 0x000fc8000780f80e */
[----:B------:R-:W-:-:S03]  /*2d40*/  ISETP.LT.AND P0, PT, R12, 0x200, !P0 ;  /* 0x000002000c00780c */ /* 0x000fc60004701270 */
[----:B------:R-:W1:Y:S01]  /*2d50*/  LDC.64 R4, c[0x0][0x238] ;  /* 0x00008e00ff047b82 */ /* 0x000e620000000a00 */
[C---:B0-----:R-:W-:Y:S01]  /*2d60*/  IMAD.WIDE R2, R12.reuse, 0x4, R2 ;  /* 0x000000040c027825 */ /* 0x041fe200078e0202 */
[----:B------:R-:W0:Y:S04]  /*2d70*/  LDS R9, [R15+UR4] ;  /* 0x000000040f097984 */ /* 0x000e280008000800 */
[----:B------:R-:W2:Y:S01]  /*2d80*/  LDS R11, [R15+UR4+0x200] ;  /* 0x000200040f0b7984 */ /* 0x000ea20008000800 */
[----:B-1----:R-:W-:-:S03]  /*2d90*/  IMAD.WIDE R4, R12, 0x4, R4 ;  /* 0x000000040c047825 */ /* 0x002fc600078e0204 */
[----:B0-----:R0:W-:Y:S04]  /*2da0*/  @P0 STG.E desc[UR6][R2.64], R9 ;  /* 0x0000000902000986 */ /* 0x0011e8000c101906 */
[----:B--2---:R0:W-:Y:S01]  /*2db0*/  @P0 STG.E desc[UR6][R4.64], R11 ;  /* 0x0000000b04000986 */ /* 0x0041e2000c101906 */
[----:B------:R-:W-:Y:S05]  /*2dc0*/  @!P0 EXIT ;  /* 0x000000000000894d */ /* 0x000fea0003800000 */
[----:B------:R-:W1:Y:S01]  /*2dd0*/  LDS R15, [R15+UR4+0x400] ;  /* 0x000400040f0f7984 */ /* 0x000e620008000800 */
[----:B0-----:R-:W0:Y:S02]  /*2de0*/  LDC.64 R2, c[0x0][0x240] ;  /* 0x00009000ff027b82 */ /* 0x001e240000000a00 */
[----:B0-----:R-:W-:-:S05]  /*2df0*/  IMAD.WIDE R12, R12, 0x4, R2 ;  /* 0x000000040c0c7825 */ /* 0x001fca00078e0202 */
[----:B-1----:R-:W-:Y:S01]  /*2e00*/  STG.E desc[UR6][R12.64], R15 ;  /* 0x0000000f0c007986 */ /* 0x002fe2000c101906 */
[----:B------:R-:W-:Y:S05]  /*2e10*/  EXIT ;  /* 0x000000000000794d */ /* 0x000fea0003800000 */
.L_x_2:
[----:B------:R-:W-:-:S00]  /*2e20*/  BRA `(.L_x_2) ;  /* 0xfffffffc00fc7947 */ /* 0x000fc0000383ffff */
[----:B------:R-:W-:-:S00]  /*2e30*/  NOP ;  /* 0x0000000000007918 */ /* 0x000fc00000000000 */
        /* <DEDUP_REMOVED lines=12> */
.L_x_3:


//--------------------- .nv.shared.triton_red_fused__unsafe_index_convolution_native_group_norm_35 --------------------------
	.section	.nv.shared.triton_red_fused__unsafe_index_convolution_native_group_norm_35,"aw",@nobits
	.sectionflags	@""
	.align	16
	.zero		1024


//--------------------- .nv.constant0.triton_red_fused__unsafe_index_convolution_native_group_norm_35 --------------------------
	.section	.nv.constant0.triton_red_fused__unsafe_index_convolution_native_group_norm_35,"a",@progbits
	.sectionflags	@""
	.align	4
.nv.constant0.triton_red_fused__unsafe_index_convolution_native_group_norm_35:
	.zero		592
